	.target	sm_90a

	.elftype	@"ET_EXEC"


//--------------------- .note.nv.tkinfo           --------------------------
	.section	.note.nv.tkinfo,"",@"SHT_NOTE"
	.sectionflags	@"SHF_NOTE_NV_TKINFO"
	.tkinfo
        /*0018*/ 	.word	0x00000002
        /*0030*/ 	.string	""
        /*0030*/ 	.string	"ptxas"
        /*0030*/ 	.string	"Cuda compilation tools, release 13.0, V13.0.88"
        /*0030*/ 	.string	"Build cuda_13.0.r13.0/compiler.36424714_0"
        /*0030*/ 	.string	"-arch sm_90a -m 64 "



//--------------------- .note.nv.cuinfo           --------------------------
	.section	.note.nv.cuinfo,"",@"SHT_NOTE"
	.sectionflags	@"SHF_NOTE_NV_CUINFO"
        /*0018*/ 	.short	0x0002
        /*001a*/ 	.short	0x005a
        /*001c*/ 	.short	0x0082
	.zero		2


//--------------------- .nv.info                  --------------------------
	.section	.nv.info,"",@"SHT_CUDA_INFO"
	.align	4


	//----- nvinfo : EIATTR_REGCOUNT
	.align		4
        /*0000*/ 	.byte	0x04, 0x2f
        /*0002*/ 	.short	(.L_15 - .L_14)
	.align		4
.L_14:
        /*0004*/ 	.word	index@(_ZN7cutlass13device_kernelINS_4gemm6kernel13GemmUniversalIN4cute5tupleIJiiiiEEENS1_10collective13CollectiveMmaINS1_34MainloopSm90TmaGmmaWarpSpecializedILi7ENS5_IJNS4_1CILi1EEESB_SB_EEENS1_35KernelTmaWarpSpecializedCooperativeEEENS5_IJNSA_ILi256EEENSA_ILi128EEESG_EEENS_10tfloat32_tENS5_IJlSB_lEEESI_SJ_NS4_8TiledMMAINS4_8MMA_AtomIJNS4_4SM904GMMA30MMA_64x128x8_F32TF32TF32_SS_TNILNSN_7ScaleInE1ELSP_1EEEEEENS4_6LayoutINS5_IJNSA_ILi2EEESB_SB_EEENS5_IJSB_NSA_ILi0EEESV_EEEEENS5_IJNS4_10UnderscoreESY_SY_EEEEENS4_13SM90_TMA_LOADENS4_14ComposedLayoutINS4_7SwizzleILi3ELi4ELi3EEENS4_18smem_ptr_flag_bitsILi32EEENSS_INS5_IJNSA_ILi8EEENSA_ILi32EEEEEENS5_IJS18_SB_EEEEEEEvNS4_8identityES11_S1C_vS1D_EENS_8epilogue10collective6detail29Sm90TmaWarpSpecializedAdapterINS1G_15DefaultEpilogueISI_SJ_SJ_NS1F_6thread17LinearCombinationISI_Li1EffLNS1K_9ScaleType4KindE0ELNS_15FloatRoundStyleE2ESI_EENS1_15EpilogueDefaultEEEEEvvEEEEvNT_6ParamsE)
        /*0008*/ 	.word	0x000000a8


	//----- nvinfo : EIATTR_FRAME_SIZE
	.align		4
.L_15:
        /*000c*/ 	.byte	0x04, 0x11
        /*000e*/ 	.short	(.L_17 - .L_16)
	.align		4
.L_16:
        /*0010*/ 	.word	index@(_ZN7cutlass13device_kernelINS_4gemm6kernel13GemmUniversalIN4cute5tupleIJiiiiEEENS1_10collective13CollectiveMmaINS1_34MainloopSm90TmaGmmaWarpSpecializedILi7ENS5_IJNS4_1CILi1EEESB_SB_EEENS1_35KernelTmaWarpSpecializedCooperativeEEENS5_IJNSA_ILi256EEENSA_ILi128EEESG_EEENS_10tfloat32_tENS5_IJlSB_lEEESI_SJ_NS4_8TiledMMAINS4_8MMA_AtomIJNS4_4SM904GMMA30MMA_64x128x8_F32TF32TF32_SS_TNILNSN_7ScaleInE1ELSP_1EEEEEENS4_6LayoutINS5_IJNSA_ILi2EEESB_SB_EEENS5_IJSB_NSA_ILi0EEESV_EEEEENS5_IJNS4_10UnderscoreESY_SY_EEEEENS4_13SM90_TMA_LOADENS4_14ComposedLayoutINS4_7SwizzleILi3ELi4ELi3EEENS4_18smem_ptr_flag_bitsILi32EEENSS_INS5_IJNSA_ILi8EEENSA_ILi32EEEEEENS5_IJS18_SB_EEEEEEEvNS4_8identityES11_S1C_vS1D_EENS_8epilogue10collective6detail29Sm90TmaWarpSpecializedAdapterINS1G_15DefaultEpilogueISI_SJ_SJ_NS1F_6thread17LinearCombinationISI_Li1EffLNS1K_9ScaleType4KindE0ELNS_15FloatRoundStyleE2ESI_EENS1_15EpilogueDefaultEEEEEvvEEEEvNT_6ParamsE)
        /*0014*/ 	.word	0x00000000


	//----- nvinfo : EIATTR_MIN_STACK_SIZE
	.align		4
.L_17:
        /*0018*/ 	.byte	0x04, 0x12
        /*001a*/ 	.short	(.L_19 - .L_18)
	.align		4
.L_18:
        /*001c*/ 	.word	index@(_ZN7cutlass13device_kernelINS_4gemm6kernel13GemmUniversalIN4cute5tupleIJiiiiEEENS1_10collective13CollectiveMmaINS1_34MainloopSm90TmaGmmaWarpSpecializedILi7ENS5_IJNS4_1CILi1EEESB_SB_EEENS1_35KernelTmaWarpSpecializedCooperativeEEENS5_IJNSA_ILi256EEENSA_ILi128EEESG_EEENS_10tfloat32_tENS5_IJlSB_lEEESI_SJ_NS4_8TiledMMAINS4_8MMA_AtomIJNS4_4SM904GMMA30MMA_64x128x8_F32TF32TF32_SS_TNILNSN_7ScaleInE1ELSP_1EEEEEENS4_6LayoutINS5_IJNSA_ILi2EEESB_SB_EEENS5_IJSB_NSA_ILi0EEESV_EEEEENS5_IJNS4_10UnderscoreESY_SY_EEEEENS4_13SM90_TMA_LOADENS4_14ComposedLayoutINS4_7SwizzleILi3ELi4ELi3EEENS4_18smem_ptr_flag_bitsILi32EEENSS_INS5_IJNSA_ILi8EEENSA_ILi32EEEEEENS5_IJS18_SB_EEEEEEEvNS4_8identityES11_S1C_vS1D_EENS_8epilogue10collective6detail29Sm90TmaWarpSpecializedAdapterINS1G_15DefaultEpilogueISI_SJ_SJ_NS1F_6thread17LinearCombinationISI_Li1EffLNS1K_9ScaleType4KindE0ELNS_15FloatRoundStyleE2ESI_EENS1_15EpilogueDefaultEEEEEvvEEEEvNT_6ParamsE)
        /*0020*/ 	.word	0x00000000
.L_19:


//--------------------- .nv.compat                --------------------------
	.section	.nv.compat,"",@"SHT_CUDA_COMPAT_INFO"
	.align	4
        /*0000*/ 	.byte	0x02, 0x09, 0x01, 0x00, 0x02, 0x02, 0x04, 0x00, 0x02, 0x05, 0x05, 0x00, 0x03, 0x07, 0x01, 0x01
        /*0010*/ 	.byte	0x02, 0x03, 0x01, 0x00, 0x02, 0x06, 0x01, 0x00, 0x04, 0x0b, 0x08, 0x00, 0x00, 0x00, 0x00, 0x00
        /*0020*/ 	.byte	0x00, 0x00, 0x00, 0x00


//--------------------- .nv.info._ZN7cutlass13device_kernelINS_4gemm6kernel13GemmUniversalIN4cute5tupleIJiiiiEEENS1_10collective13CollectiveMmaINS1_34MainloopSm90TmaGmmaWarpSpecializedILi7ENS5_IJNS4_1CILi1EEESB_SB_EEENS1_35KernelTmaWarpSpecializedCooperativeEEENS5_IJNSA_ILi256EEENSA_ILi128EEESG_EEENS_10tfloat32_tENS5_IJlSB_lEEESI_SJ_NS4_8TiledMMAINS4_8MMA_AtomIJNS4_4SM904GMMA30MMA_64x128x8_F32TF32TF32_SS_TNILNSN_7ScaleInE1ELSP_1EEEEEENS4_6LayoutINS5_IJNSA_ILi2EEESB_SB_EEENS5_IJSB_NSA_ILi0EEESV_EEEEENS5_IJNS4_10UnderscoreESY_SY_EEEEENS4_13SM90_TMA_LOADENS4_14ComposedLayoutINS4_7SwizzleILi3ELi4ELi3EEENS4_18smem_ptr_flag_bitsILi32EEENSS_INS5_IJNSA_ILi8EEENSA_ILi32EEEEEENS5_IJS18_SB_EEEEEEEvNS4_8identityES11_S1C_vS1D_EENS_8epilogue10collective6detail29Sm90TmaWarpSpecializedAdapterINS1G_15DefaultEpilogueISI_SJ_SJ_NS1F_6thread17LinearCombinationISI_Li1EffLNS1K_9ScaleType4KindE0ELNS_15FloatRoundStyleE2ESI_EENS1_15EpilogueDefaultEEEEEvvEEEEvNT_6ParamsE --------------------------
	.section	.nv.info._ZN7cutlass13device_kernelINS_4gemm6kernel13GemmUniversalIN4cute5tupleIJiiiiEEENS1_10collective13CollectiveMmaINS1_34MainloopSm90TmaGmmaWarpSpecializedILi7ENS5_IJNS4_1CILi1EEESB_SB_EEENS1_35KernelTmaWarpSpecializedCooperativeEEENS5_IJNSA_ILi256EEENSA_ILi128EEESG_EEENS_10tfloat32_tENS5_IJlSB_lEEESI_SJ_NS4_8TiledMMAINS4_8MMA_AtomIJNS4_4SM904GMMA30MMA_64x128x8_F32TF32TF32_SS_TNILNSN_7ScaleInE1ELSP_1EEEEEENS4_6LayoutINS5_IJNSA_ILi2EEESB_SB_EEENS5_IJSB_NSA_ILi0EEESV_EEEEENS5_IJNS4_10UnderscoreESY_SY_EEEEENS4_13SM90_TMA_LOADENS4_14ComposedLayoutINS4_7SwizzleILi3ELi4ELi3EEENS4_18smem_ptr_flag_bitsILi32EEENSS_INS5_IJNSA_ILi8EEENSA_ILi32EEEEEENS5_IJS18_SB_EEEEEEEvNS4_8identityES11_S1C_vS1D_EENS_8epilogue10collective6detail29Sm90TmaWarpSpecializedAdapterINS1G_15DefaultEpilogueISI_SJ_SJ_NS1F_6thread17LinearCombinationISI_Li1EffLNS1K_9ScaleType4KindE0ELNS_15FloatRoundStyleE2ESI_EENS1_15EpilogueDefaultEEEEEvvEEEEvNT_6ParamsE,"",@"SHT_CUDA_INFO"
	.sectionflags	@""
	.align	4


	//----- nvinfo : EIATTR_CUDA_API_VERSION
	.align		4
        /*0000*/ 	.byte	0x04, 0x37
        /*0002*/ 	.short	(.L_21 - .L_20)
.L_20:
        /*0004*/ 	.word	0x00000082


	//----- nvinfo : EIATTR_KPARAM_INFO
	.align		4
.L_21:
        /*0008*/ 	.byte	0x04, 0x17
        /*000a*/ 	.short	(.L_23 - .L_22)
.L_22:
        /*000c*/ 	.word	0x00000000
        /*0010*/ 	.short	0x0000
        /*0012*/ 	.short	0x0070
        /*0014*/ 	.byte	0x00, 0xf0, 0x01, 0x10


	//----- nvinfo : EIATTR_SPARSE_MMA_MASK
	.align		4
.L_23:
        /*0018*/ 	.byte	0x03, 0x50
        /*001a*/ 	.short	0x0000


	//----- nvinfo : EIATTR_MAXREG_COUNT
	.align		4
        /*001c*/ 	.byte	0x03, 0x1b
        /*001e*/ 	.short	0x00a8


	//----- nvinfo : EIATTR_NUM_BARRIERS
	.align		4
        /*0020*/ 	.byte	0x02, 0x4c
        /*0022*/ 	.byte	0x01
	.zero		1


	//----- nvinfo : EIATTR_EXTERNS
	.align		4
        /*0024*/ 	.byte	0x04, 0x0f
        /*0026*/ 	.short	(.L_25 - .L_24)


	//   ....[0]....
	.align		4
.L_24:
        /*0028*/ 	.word	index@(__assertfail)


	//----- nvinfo : EIATTR_MERCURY_ISA_VERSION
	.align		4
.L_25:
        /*002c*/ 	.byte	0x03, 0x5f
        /*002e*/ 	.short	0x0101


	//----- nvinfo : EIATTR_INT_WARP_WIDE_INSTR_OFFSETS
	.align		4
        /*0030*/ 	.byte	0x04, 0x31
        /*0032*/ 	.short	(.L_27 - .L_26)


	//   ....[0]....
.L_26:
        /*0034*/ 	.word	0x00000410


	//   ....[1]....
        /*0038*/ 	.word	0x00000440


	//   ....[2]....
        /*003c*/ 	.word	0x00000520


	//----- nvinfo : EIATTR_COOP_GROUP_MASK_REGIDS
	.align		4
.L_27:
        /*0040*/ 	.byte	0x04, 0x29
        /*0042*/ 	.short	(.L_29 - .L_28)


	//   ....[0]....
.L_28:
        /*0044*/ 	.word	0xffffffff


	//   ....[1]....
        /*0048*/ 	.word	0xffffffff


	//   ....[2]....
        /*004c*/ 	.word	0xffffffff


	//   ....[3]....
        /*0050*/ 	.word	0xffffffff


	//   ....[4]....
        /*0054*/ 	.word	0xffffffff


	//----- nvinfo : EIATTR_COOP_GROUP_INSTR_OFFSETS
	.align		4
.L_29:
        /*0058*/ 	.byte	0x04, 0x28
        /*005a*/ 	.short	(.L_31 - .L_30)


	//   ....[0]....
.L_30:
        /*005c*/ 	.word	0x00000060


	//   ....[1]....
        /*0060*/ 	.word	0x00000070


	//   ....[2]....
        /*0064*/ 	.word	0x00000130


	//   ....[3]....
        /*0068*/ 	.word	0x00000320


	//   ....[4]....
        /*006c*/ 	.word	0x00000fd0


	//----- nvinfo : EIATTR_REG_RECONFIG
	.align		4
.L_31:
        /*0070*/ 	.byte	0x01, 0x54
	.zero		2


	//----- nvinfo : EIATTR_SYSCALL_OFFSETS
	.align		4
        /*0074*/ 	.byte	0x04, 0x46
        /*0076*/ 	.short	(.L_33 - .L_32)


	//   ....[0]....
.L_32:
        /*0078*/ 	.word	0x00001190


	//----- nvinfo : EIATTR_MBARRIER_INSTR_OFFSETS
	.align		4
.L_33:
        /*007c*/ 	.byte	0x04, 0x39
        /*007e*/ 	.short	(.L_35 - .L_34)


	//   ....[0]....
.L_34:
        /*0080*/ 	.word	0x00000230
        /*0084*/ 	.word	0x000000ff
        /*0088*/ 	.word	0x00000000
        /*008c*/ 	.short	0x0100
        /*008e*/ 	.byte	0x08
	.zero		1


	//   ....[1]....
        /*0090*/ 	.word	0x00000240
        /*0094*/ 	.word	0x000000ff
        /*0098*/ 	.word	0x00000038
        /*009c*/ 	.short	0x0100
        /*009e*/ 	.byte	0x08
	.zero		1


	//   ....[2]....
        /*00a0*/ 	.word	0x00000250
        /*00a4*/ 	.word	0x000000ff
        /*00a8*/ 	.word	0x00000008
        /*00ac*/ 	.short	0x0100
        /*00ae*/ 	.byte	0x08
	.zero		1


	//   ....[3]....
        /*00b0*/ 	.word	0x00000260
        /*00b4*/ 	.word	0x000000ff
        /*00b8*/ 	.word	0x00000040
        /*00bc*/ 	.short	0x0100
        /*00be*/ 	.byte	0x08
	.zero		1


	//   ....[4]....
        /*00c0*/ 	.word	0x00000270
        /*00c4*/ 	.word	0x000000ff
        /*00c8*/ 	.word	0x00000010
        /*00cc*/ 	.short	0x0100
        /*00ce*/ 	.byte	0x08
	.zero		1


	//   ....[5]....
        /*00d0*/ 	.word	0x00000280
        /*00d4*/ 	.word	0x000000ff
        /*00d8*/ 	.word	0x00000048
        /*00dc*/ 	.short	0x0100
        /*00de*/ 	.byte	0x08
	.zero		1


	//   ....[6]....
        /*00e0*/ 	.word	0x00000290
        /*00e4*/ 	.word	0x000000ff
        /*00e8*/ 	.word	0x00000018
        /*00ec*/ 	.short	0x0100
        /*00ee*/ 	.byte	0x08
	.zero		1


	//   ....[7]....
        /*00f0*/ 	.word	0x000002a0
        /*00f4*/ 	.word	0x000000ff
        /*00f8*/ 	.word	0x00000050
        /*00fc*/ 	.short	0x0100
        /*00fe*/ 	.byte	0x08
	.zero		1


	//   ....[8]....
        /*0100*/ 	.word	0x000002b0
        /*0104*/ 	.word	0x000000ff
        /*0108*/ 	.word	0x00000020
        /*010c*/ 	.short	0x0100
        /*010e*/ 	.byte	0x08
	.zero		1


	//   ....[9]....
        /*0110*/ 	.word	0x000002c0
        /*0114*/ 	.word	0x000000ff
        /*0118*/ 	.word	0x00000058
        /*011c*/ 	.short	0x0100
        /*011e*/ 	.byte	0x08
	.zero		1


	//   ....[10]....
        /*0120*/ 	.word	0x000002d0
        /*0124*/ 	.word	0x000000ff
        /*0128*/ 	.word	0x00000028
        /*012c*/ 	.short	0x0100
        /*012e*/ 	.byte	0x08
	.zero		1


	//   ....[11]....
        /*0130*/ 	.word	0x000002e0
        /*0134*/ 	.word	0x000000ff
        /*0138*/ 	.word	0x00000060
        /*013c*/ 	.short	0x0100
        /*013e*/ 	.byte	0x08
	.zero		1


	//   ....[12]....
        /*0140*/ 	.word	0x000002f0
        /*0144*/ 	.word	0x000000ff
        /*0148*/ 	.word	0x00000030
        /*014c*/ 	.short	0x0100
        /*014e*/ 	.byte	0x08
	.zero		1


	//   ....[13]....
        /*0150*/ 	.word	0x00000300
        /*0154*/ 	.word	0x000000ff
        /*0158*/ 	.word	0x00000068
        /*015c*/ 	.short	0x0100
        /*015e*/ 	.byte	0x08
	.zero		1


	//   ....[14]....
        /*0160*/ 	.word	0x00000590
        /*0164*/ 	.word	0x000000ff
        /*0168*/ 	.word	0x00000080
        /*016c*/ 	.short	0x0100
        /*016e*/ 	.byte	0x06
	.zero		1


	//   ....[15]....
        /*0170*/ 	.word	0x000005f0
        /*0174*/ 	.word	0x000000ff
        /*0178*/ 	.word	0x00000088
        /*017c*/ 	.short	0x0100
        /*017e*/ 	.byte	0x06
	.zero		1


	//   ....[16]....
        /*0180*/ 	.word	0x00001210
        /*0184*/ 	.word	0x00000003
        /*0188*/ 	.word	0x00000000
        /*018c*/ 	.short	0x010a
        /*018e*/ 	.byte	0x3f
	.zero		1


	//   ....[17]....
        /*0190*/ 	.word	0x00001250
        /*0194*/ 	.word	0x00000003
        /*0198*/ 	.word	0x00000000
        /*019c*/ 	.short	0x010a
        /*019e*/ 	.byte	0x3f
	.zero		1


	//   ....[18]....
        /*01a0*/ 	.word	0x00002040
        /*01a4*/ 	.word	0x000000ff
        /*01a8*/ 	.word	0x00000000
        /*01ac*/ 	.short	0x010a
        /*01ae*/ 	.byte	0x09
	.zero		1


	//   ....[19]....
        /*01b0*/ 	.word	0x00002080
        /*01b4*/ 	.word	0x000000ff
        /*01b8*/ 	.word	0x00000000
        /*01bc*/ 	.short	0x010a
        /*01be*/ 	.byte	0x09
	.zero		1


	//   ....[20]....
        /*01c0*/ 	.word	0x00002d20
        /*01c4*/ 	.word	0x000000ff
        /*01c8*/ 	.word	0x00000000
        /*01cc*/ 	.short	0x0101
        /*01ce*/ 	.byte	0x08
	.zero		1


	//   ....[21]....
        /*01d0*/ 	.word	0x00002f40
        /*01d4*/ 	.word	0x000000ff
        /*01d8*/ 	.word	0x00000000
        /*01dc*/ 	.short	0x0101
        /*01de*/ 	.byte	0x04
	.zero		1


	//   ....[22]....
        /*01e0*/ 	.word	0x0000c3f0
        /*01e4*/ 	.word	0x0000000e
        /*01e8*/ 	.word	0x00000038
        /*01ec*/ 	.short	0x010a
        /*01ee*/ 	.byte	0x3f
	.zero		1


	//   ....[23]....
        /*01f0*/ 	.word	0x0000ca00
        /*01f4*/ 	.word	0x00000006
        /*01f8*/ 	.word	0x00000088
        /*01fc*/ 	.short	0x0101
        /*01fe*/ 	.byte	0x3f
	.zero		1


	//   ....[24]....
        /*0200*/ 	.word	0x0000d0f0
        /*0204*/ 	.word	0x00000007
        /*0208*/ 	.word	0x00000000
        /*020c*/ 	.short	0x010a
        /*020e*/ 	.byte	0x3f
	.zero		1


	//   ....[25]....
        /*0210*/ 	.word	0x0000d170
        /*0214*/ 	.word	0x00000009
        /*0218*/ 	.word	0x00000000
        /*021c*/ 	.short	0x010a
        /*021e*/ 	.byte	0x3f
	.zero		1


	//   ....[26]....
        /*0220*/ 	.word	0x0000d200
        /*0224*/ 	.word	0x00000006
        /*0228*/ 	.word	0x00000000
        /*022c*/ 	.short	0x010a
        /*022e*/ 	.byte	0x3f
	.zero		1


	//   ....[27]....
        /*0230*/ 	.word	0x0000d290
        /*0234*/ 	.word	0x00000009
        /*0238*/ 	.word	0x00000000
        /*023c*/ 	.short	0x010a
        /*023e*/ 	.byte	0x3f
	.zero		1


	//   ....[28]....
        /*0240*/ 	.word	0x0000d320
        /*0244*/ 	.word	0x00000006
        /*0248*/ 	.word	0x00000000
        /*024c*/ 	.short	0x010a
        /*024e*/ 	.byte	0x3f
	.zero		1


	//   ....[29]....
        /*0250*/ 	.word	0x0000d3b0
        /*0254*/ 	.word	0x00000009
        /*0258*/ 	.word	0x00000000
        /*025c*/ 	.short	0x010a
        /*025e*/ 	.byte	0x3f
	.zero		1


	//   ....[30]....
        /*0260*/ 	.word	0x0000d440
        /*0264*/ 	.word	0x00000003
        /*0268*/ 	.word	0x00000000
        /*026c*/ 	.short	0x010a
        /*026e*/ 	.byte	0x3f
	.zero		1


	//   ....[31]....
        /*0270*/ 	.word	0x0000d4a0
        /*0274*/ 	.word	0x00000003
        /*0278*/ 	.word	0x00000000
        /*027c*/ 	.short	0x010a
        /*027e*/ 	.byte	0x3f
	.zero		1


	//   ....[32]....
        /*0280*/ 	.word	0x0000d500
        /*0284*/ 	.word	0x00000004
        /*0288*/ 	.word	0x00000000
        /*028c*/ 	.short	0x010a
        /*028e*/ 	.byte	0x3f
	.zero		1


	//   ....[33]....
        /*0290*/ 	.word	0x0000d5d0
        /*0294*/ 	.word	0x0000000e
        /*0298*/ 	.word	0x00000038
        /*029c*/ 	.short	0x010a
        /*029e*/ 	.byte	0x3f
	.zero		1


	//   ....[34]....
        /*02a0*/ 	.word	0x0000d6a0
        /*02a4*/ 	.word	0x00000007
        /*02a8*/ 	.word	0x00000000
        /*02ac*/ 	.short	0x010a
        /*02ae*/ 	.byte	0x3f
	.zero		1


	//   ....[35]....
        /*02b0*/ 	.word	0x0000d6f0
        /*02b4*/ 	.word	0x00000009
        /*02b8*/ 	.word	0x00000000
        /*02bc*/ 	.short	0x010a
        /*02be*/ 	.byte	0x3f
	.zero		1


	//   ....[36]....
        /*02c0*/ 	.word	0x0000d740
        /*02c4*/ 	.word	0x00000006
        /*02c8*/ 	.word	0x00000000
        /*02cc*/ 	.short	0x010a
        /*02ce*/ 	.byte	0x3f
	.zero		1


	//   ....[37]....
        /*02d0*/ 	.word	0x0000d790
        /*02d4*/ 	.word	0x00000009
        /*02d8*/ 	.word	0x00000000
        /*02dc*/ 	.short	0x010a
        /*02de*/ 	.byte	0x3f
	.zero		1


	//   ....[38]....
        /*02e0*/ 	.word	0x0000d7e0
        /*02e4*/ 	.word	0x00000006
        /*02e8*/ 	.word	0x00000000
        /*02ec*/ 	.short	0x010a
        /*02ee*/ 	.byte	0x3f
	.zero		1


	//   ....[39]....
        /*02f0*/ 	.word	0x0000d830
        /*02f4*/ 	.word	0x00000009
        /*02f8*/ 	.word	0x00000000
        /*02fc*/ 	.short	0x010a
        /*02fe*/ 	.byte	0x3f
	.zero		1


	//----- nvinfo : EIATTR_NUM_MBARRIERS
	.align		4
.L_35:
        /*0300*/ 	.byte	0x03, 0x38
        /*0302*/ 	.short	0x0010


	//----- nvinfo : EIATTR_EXIT_INSTR_OFFSETS
	.align		4
        /*0304*/ 	.byte	0x04, 0x1c
        /*0306*/ 	.short	(.L_37 - .L_36)


	//   ....[0]....
.L_36:
        /*0308*/ 	.word	0x00000640


	//   ....[1]....
        /*030c*/ 	.word	0x00000f00


	//   ....[2]....
        /*0310*/ 	.word	0x0000ba60


	//   ....[3]....
        /*0314*/ 	.word	0x0000c090


	//   ....[4]....
        /*0318*/ 	.word	0x0000d490


	//----- nvinfo : EIATTR_MAX_THREADS
	.align		4
.L_37:
        /*031c*/ 	.byte	0x04, 0x05
        /*031e*/ 	.short	(.L_39 - .L_38)
.L_38:
        /*0320*/ 	.word	0x00000180
        /*0324*/ 	.word	0x00000001
        /*0328*/ 	.word	0x00000001


	//----- nvinfo : EIATTR_CRS_STACK_SIZE
	.align		4
.L_39:
        /*032c*/ 	.byte	0x04, 0x1e
        /*032e*/ 	.short	(.L_41 - .L_40)
.L_40:
        /*0330*/ 	.word	0x00000000


	//----- nvinfo : EIATTR_CBANK_PARAM_SIZE
	.align		4
.L_41:
        /*0334*/ 	.byte	0x03, 0x19
        /*0336*/ 	.short	0x0470


	//----- nvinfo : EIATTR_PARAM_CBANK
	.align		4
        /*0338*/ 	.byte	0x04, 0x0a
        /*033a*/ 	.short	(.L_43 - .L_42)
	.align		4
.L_42:
        /*033c*/ 	.word	index@(.nv.constant0._ZN7cutlass13device_kernelINS_4gemm6kernel13GemmUniversalIN4cute5tupleIJiiiiEEENS1_10collective13CollectiveMmaINS1_34MainloopSm90TmaGmmaWarpSpecializedILi7ENS5_IJNS4_1CILi1EEESB_SB_EEENS1_35KernelTmaWarpSpecializedCooperativeEEENS5_IJNSA_ILi256EEENSA_ILi128EEESG_EEENS_10tfloat32_tENS5_IJlSB_lEEESI_SJ_NS4_8TiledMMAINS4_8MMA_AtomIJNS4_4SM904GMMA30MMA_64x128x8_F32TF32TF32_SS_TNILNSN_7ScaleInE1ELSP_1EEEEEENS4_6LayoutINS5_IJNSA_ILi2EEESB_SB_EEENS5_IJSB_NSA_ILi0EEESV_EEEEENS5_IJNS4_10UnderscoreESY_SY_EEEEENS4_13SM90_TMA_LOADENS4_14ComposedLayoutINS4_7SwizzleILi3ELi4ELi3EEENS4_18smem_ptr_flag_bitsILi32EEENSS_INS5_IJNSA_ILi8EEENSA_ILi32EEEEEENS5_IJS18_SB_EEEEEEEvNS4_8identityES11_S1C_vS1D_EENS_8epilogue10collective6detail29Sm90TmaWarpSpecializedAdapterINS1G_15DefaultEpilogueISI_SJ_SJ_NS1F_6thread17LinearCombinationISI_Li1EffLNS1K_9ScaleType4KindE0ELNS_15FloatRoundStyleE2ESI_EENS1_15EpilogueDefaultEEEEEvvEEEEvNT_6ParamsE)
        /*0340*/ 	.short	0x0210
        /*0342*/ 	.short	0x0470


	//----- nvinfo : EIATTR_SW_WAR
	.align		4
.L_43:
        /*0344*/ 	.byte	0x04, 0x36
        /*0346*/ 	.short	(.L_45 - .L_44)
.L_44:
        /*0348*/ 	.word	0x00000008
.L_45:


//--------------------- .nv.callgraph             --------------------------
	.section	.nv.callgraph,"",@"SHT_CUDA_CALLGRAPH"
	.align	4
	.sectionentsize	8
	.align		4
        /*0000*/ 	.word	0x00000000
	.align		4
        /*0004*/ 	.word	0xffffffff
	.align		4
        /*0008*/ 	.word	index@(_ZN7cutlass13device_kernelINS_4gemm6kernel13GemmUniversalIN4cute5tupleIJiiiiEEENS1_10collective13CollectiveMmaINS1_34MainloopSm90TmaGmmaWarpSpecializedILi7ENS5_IJNS4_1CILi1EEESB_SB_EEENS1_35KernelTmaWarpSpecializedCooperativeEEENS5_IJNSA_ILi256EEENSA_ILi128EEESG_EEENS_10tfloat32_tENS5_IJlSB_lEEESI_SJ_NS4_8TiledMMAINS4_8MMA_AtomIJNS4_4SM904GMMA30MMA_64x128x8_F32TF32TF32_SS_TNILNSN_7ScaleInE1ELSP_1EEEEEENS4_6LayoutINS5_IJNSA_ILi2EEESB_SB_EEENS5_IJSB_NSA_ILi0EEESV_EEEEENS5_IJNS4_10UnderscoreESY_SY_EEEEENS4_13SM90_TMA_LOADENS4_14ComposedLayoutINS4_7SwizzleILi3ELi4ELi3EEENS4_18smem_ptr_flag_bitsILi32EEENSS_INS5_IJNSA_ILi8EEENSA_ILi32EEEEEENS5_IJS18_SB_EEEEEEEvNS4_8identityES11_S1C_vS1D_EENS_8epilogue10collective6detail29Sm90TmaWarpSpecializedAdapterINS1G_15DefaultEpilogueISI_SJ_SJ_NS1F_6thread17LinearCombinationISI_Li1EffLNS1K_9ScaleType4KindE0ELNS_15FloatRoundStyleE2ESI_EENS1_15EpilogueDefaultEEEEEvvEEEEvNT_6ParamsE)
	.align		4
        /*000c*/ 	.word	index@(__assertfail)
	.align		4
        /*0010*/ 	.word	0x00000000
	.align		4
        /*0014*/ 	.word	0xfffffffe
	.align		4
        /*0018*/ 	.word	0x00000000
	.align		4
        /*001c*/ 	.word	0xfffffffd
	.align		4
        /*0020*/ 	.word	0x00000000
	.align		4
        /*0024*/ 	.word	0xfffffffc


//--------------------- .nv.constant4             --------------------------
	.section	.nv.constant4,"a",@progbits
	.align	8
	.align		8
.nv.constant4:
        /*0000*/ 	.dword	__assertfail
	.align		8
        /*0008*/ 	.dword	__unnamed_1
	.align		8
        /*0010*/ 	.dword	_ZN40_INTERNAL_832e6bd6_4_k_cu_b1d7ef76_260834cuda3std3__45__cpo5beginE
	.align		8
        /*0018*/ 	.dword	_ZN40_INTERNAL_832e6bd6_4_k_cu_b1d7ef76_260834cuda3std3__45__cpo3endE
	.align		8
        /*0020*/ 	.dword	_ZN40_INTERNAL_832e6bd6_4_k_cu_b1d7ef76_260834cuda3std3__45__cpo6cbeginE
	.align		8
        /*0028*/ 	.dword	_ZN40_INTERNAL_832e6bd6_4_k_cu_b1d7ef76_260834cuda3std3__45__cpo4cendE
	.align		8
        /*0030*/ 	.dword	_ZN40_INTERNAL_832e6bd6_4_k_cu_b1d7ef76_260834cuda3std3__442_GLOBAL__N__832e6bd6_4_k_cu_b1d7ef76_260836ignoreE
	.align		8
        /*0038*/ 	.dword	_ZN40_INTERNAL_832e6bd6_4_k_cu_b1d7ef76_260834cuda3std3__419piecewise_constructE
	.align		8
        /*0040*/ 	.dword	_ZN40_INTERNAL_832e6bd6_4_k_cu_b1d7ef76_260834cuda3std3__48in_placeE
	.align		8
        /*0048*/ 	.dword	_ZN40_INTERNAL_832e6bd6_4_k_cu_b1d7ef76_260834cuda3std6ranges3__45__cpo4swapE
	.align		8
        /*0050*/ 	.dword	_ZN40_INTERNAL_832e6bd6_4_k_cu_b1d7ef76_260834cuda3std6ranges3__45__cpo9iter_moveE
	.align		8
        /*0058*/ 	.dword	_ZN40_INTERNAL_832e6bd6_4_k_cu_b1d7ef76_260834cute7productE
	.align		8
        /*0060*/ 	.dword	_ZN40_INTERNAL_832e6bd6_4_k_cu_b1d7ef76_260834cute1_E
	.align		8
        /*0068*/ 	.dword	$str$22
	.align		8
        /*0070*/ 	.dword	$str$23


//--------------------- .text._ZN7cutlass13device_kernelINS_4gemm6kernel13GemmUniversalIN4cute5tupleIJiiiiEEENS1_10collective13CollectiveMmaINS1_34MainloopSm90TmaGmmaWarpSpecializedILi7ENS5_IJNS4_1CILi1EEESB_SB_EEENS1_35KernelTmaWarpSpecializedCooperativeEEENS5_IJNSA_ILi256EEENSA_ILi128EEESG_EEENS_10tfloat32_tENS5_IJlSB_lEEESI_SJ_NS4_8TiledMMAINS4_8MMA_AtomIJNS4_4SM904GMMA30MMA_64x128x8_F32TF32TF32_SS_TNILNSN_7ScaleInE1ELSP_1EEEEEENS4_6LayoutINS5_IJNSA_ILi2EEESB_SB_EEENS5_IJSB_NSA_ILi0EEESV_EEEEENS5_IJNS4_10UnderscoreESY_SY_EEEEENS4_13SM90_TMA_LOADENS4_14ComposedLayoutINS4_7SwizzleILi3ELi4ELi3EEENS4_18smem_ptr_flag_bitsILi32EEENSS_INS5_IJNSA_ILi8EEENSA_ILi32EEEEEENS5_IJS18_SB_EEEEEEEvNS4_8identityES11_S1C_vS1D_EENS_8epilogue10collective6detail29Sm90TmaWarpSpecializedAdapterINS1G_15DefaultEpilogueISI_SJ_SJ_NS1F_6thread17LinearCombinationISI_Li1EffLNS1K_9ScaleType4KindE0ELNS_15FloatRoundStyleE2ESI_EENS1_15EpilogueDefaultEEEEEvvEEEEvNT_6ParamsE --------------------------
	.section	.text._ZN7cutlass13device_kernelINS_4gemm6kernel13GemmUniversalIN4cute5tupleIJiiiiEEENS1_10collective13CollectiveMmaINS1_34MainloopSm90TmaGmmaWarpSpecializedILi7ENS5_IJNS4_1CILi1EEESB_SB_EEENS1_35KernelTmaWarpSpecializedCooperativeEEENS5_IJNSA_ILi256EEENSA_ILi128EEESG_EEENS_10tfloat32_tENS5_IJlSB_lEEESI_SJ_NS4_8TiledMMAINS4_8MMA_AtomIJNS4_4SM904GMMA30MMA_64x128x8_F32TF32TF32_SS_TNILNSN_7ScaleInE1ELSP_1EEEEEENS4_6LayoutINS5_IJNSA_ILi2EEESB_SB_EEENS5_IJSB_NSA_ILi0EEESV_EEEEENS5_IJNS4_10UnderscoreESY_SY_EEEEENS4_13SM90_TMA_LOADENS4_14ComposedLayoutINS4_7SwizzleILi3ELi4ELi3EEENS4_18smem_ptr_flag_bitsILi32EEENSS_INS5_IJNSA_ILi8EEENSA_ILi32EEEEEENS5_IJS18_SB_EEEEEEEvNS4_8identityES11_S1C_vS1D_EENS_8epilogue10collective6detail29Sm90TmaWarpSpecializedAdapterINS1G_15DefaultEpilogueISI_SJ_SJ_NS1F_6thread17LinearCombinationISI_Li1EffLNS1K_9ScaleType4KindE0ELNS_15FloatRoundStyleE2ESI_EENS1_15EpilogueDefaultEEEEEvvEEEEvNT_6ParamsE,"ax",@progbits
	.align	128
.text._ZN7cutlass13device_kernelINS_4gemm6kernel13GemmUniversalIN4cute5tupleIJiiiiEEENS1_10collective13CollectiveMmaINS1_34MainloopSm90TmaGmmaWarpSpecializedILi7ENS5_IJNS4_1CILi1EEESB_SB_EEENS1_35KernelTmaWarpSpecializedCooperativeEEENS5_IJNSA_ILi256EEENSA_ILi128EEESG_EEENS_10tfloat32_tENS5_IJlSB_lEEESI_SJ_NS4_8TiledMMAINS4_8MMA_AtomIJNS4_4SM904GMMA30MMA_64x128x8_F32TF32TF32_SS_TNILNSN_7ScaleInE1ELSP_1EEEEEENS4_6LayoutINS5_IJNSA_ILi2EEESB_SB_EEENS5_IJSB_NSA_ILi0EEESV_EEEEENS5_IJNS4_10UnderscoreESY_SY_EEEEENS4_13SM90_TMA_LOADENS4_14ComposedLayoutINS4_7SwizzleILi3ELi4ELi3EEENS4_18smem_ptr_flag_bitsILi32EEENSS_INS5_IJNSA_ILi8EEENSA_ILi32EEEEEENS5_IJS18_SB_EEEEEEEvNS4_8identityES11_S1C_vS1D_EENS_8epilogue10collective6detail29Sm90TmaWarpSpecializedAdapterINS1G_15DefaultEpilogueISI_SJ_SJ_NS1F_6thread17LinearCombinationISI_Li1EffLNS1K_9ScaleType4KindE0ELNS_15FloatRoundStyleE2ESI_EENS1_15EpilogueDefaultEEEEEvvEEEEvNT_6ParamsE:
        .type           _ZN7cutlass13device_kernelINS_4gemm6kernel13GemmUniversalIN4cute5tupleIJiiiiEEENS1_10collective13CollectiveMmaINS1_34MainloopSm90TmaGmmaWarpSpecializedILi7ENS5_IJNS4_1CILi1EEESB_SB_EEENS1_35KernelTmaWarpSpecializedCooperativeEEENS5_IJNSA_ILi256EEENSA_ILi128EEESG_EEENS_10tfloat32_tENS5_IJlSB_lEEESI_SJ_NS4_8TiledMMAINS4_8MMA_AtomIJNS4_4SM904GMMA30MMA_64x128x8_F32TF32TF32_SS_TNILNSN_7ScaleInE1ELSP_1EEEEEENS4_6LayoutINS5_IJNSA_ILi2EEESB_SB_EEENS5_IJSB_NSA_ILi0EEESV_EEEEENS5_IJNS4_10UnderscoreESY_SY_EEEEENS4_13SM90_TMA_LOADENS4_14ComposedLayoutINS4_7SwizzleILi3ELi4ELi3EEENS4_18smem_ptr_flag_bitsILi32EEENSS_INS5_IJNSA_ILi8EEENSA_ILi32EEEEEENS5_IJS18_SB_EEEEEEEvNS4_8identityES11_S1C_vS1D_EENS_8epilogue10collective6detail29Sm90TmaWarpSpecializedAdapterINS1G_15DefaultEpilogueISI_SJ_SJ_NS1F_6thread17LinearCombinationISI_Li1EffLNS1K_9ScaleType4KindE0ELNS_15FloatRoundStyleE2ESI_EENS1_15EpilogueDefaultEEEEEvvEEEEvNT_6ParamsE,@function
        .size           _ZN7cutlass13device_kernelINS_4gemm6kernel13GemmUniversalIN4cute5tupleIJiiiiEEENS1_10collective13CollectiveMmaINS1_34MainloopSm90TmaGmmaWarpSpecializedILi7ENS5_IJNS4_1CILi1EEESB_SB_EEENS1_35KernelTmaWarpSpecializedCooperativeEEENS5_IJNSA_ILi256EEENSA_ILi128EEESG_EEENS_10tfloat32_tENS5_IJlSB_lEEESI_SJ_NS4_8TiledMMAINS4_8MMA_AtomIJNS4_4SM904GMMA30MMA_64x128x8_F32TF32TF32_SS_TNILNSN_7ScaleInE1ELSP_1EEEEEENS4_6LayoutINS5_IJNSA_ILi2EEESB_SB_EEENS5_IJSB_NSA_ILi0EEESV_EEEEENS5_IJNS4_10UnderscoreESY_SY_EEEEENS4_13SM90_TMA_LOADENS4_14ComposedLayoutINS4_7SwizzleILi3ELi4ELi3EEENS4_18smem_ptr_flag_bitsILi32EEENSS_INS5_IJNSA_ILi8EEENSA_ILi32EEEEEENS5_IJS18_SB_EEEEEEEvNS4_8identityES11_S1C_vS1D_EENS_8epilogue10collective6detail29Sm90TmaWarpSpecializedAdapterINS1G_15DefaultEpilogueISI_SJ_SJ_NS1F_6thread17LinearCombinationISI_Li1EffLNS1K_9ScaleType4KindE0ELNS_15FloatRoundStyleE2ESI_EENS1_15EpilogueDefaultEEEEEvvEEEEvNT_6ParamsE,(.L_x_326 - _ZN7cutlass13device_kernelINS_4gemm6kernel13GemmUniversalIN4cute5tupleIJiiiiEEENS1_10collective13CollectiveMmaINS1_34MainloopSm90TmaGmmaWarpSpecializedILi7ENS5_IJNS4_1CILi1EEESB_SB_EEENS1_35KernelTmaWarpSpecializedCooperativeEEENS5_IJNSA_ILi256EEENSA_ILi128EEESG_EEENS_10tfloat32_tENS5_IJlSB_lEEESI_SJ_NS4_8TiledMMAINS4_8MMA_AtomIJNS4_4SM904GMMA30MMA_64x128x8_F32TF32TF32_SS_TNILNSN_7ScaleInE1ELSP_1EEEEEENS4_6LayoutINS5_IJNSA_ILi2EEESB_SB_EEENS5_IJSB_NSA_ILi0EEESV_EEEEENS5_IJNS4_10UnderscoreESY_SY_EEEEENS4_13SM90_TMA_LOADENS4_14ComposedLayoutINS4_7SwizzleILi3ELi4ELi3EEENS4_18smem_ptr_flag_bitsILi32EEENSS_INS5_IJNSA_ILi8EEENSA_ILi32EEEEEENS5_IJS18_SB_EEEEEEEvNS4_8identityES11_S1C_vS1D_EENS_8epilogue10collective6detail29Sm90TmaWarpSpecializedAdapterINS1G_15DefaultEpilogueISI_SJ_SJ_NS1F_6thread17LinearCombinationISI_Li1EffLNS1K_9ScaleType4KindE0ELNS_15FloatRoundStyleE2ESI_EENS1_15EpilogueDefaultEEEEEvvEEEEvNT_6ParamsE)
        .other          _ZN7cutlass13device_kernelINS_4gemm6kernel13GemmUniversalIN4cute5tupleIJiiiiEEENS1_10collective13CollectiveMmaINS1_34MainloopSm90TmaGmmaWarpSpecializedILi7ENS5_IJNS4_1CILi1EEESB_SB_EEENS1_35KernelTmaWarpSpecializedCooperativeEEENS5_IJNSA_ILi256EEENSA_ILi128EEESG_EEENS_10tfloat32_tENS5_IJlSB_lEEESI_SJ_NS4_8TiledMMAINS4_8MMA_AtomIJNS4_4SM904GMMA30MMA_64x128x8_F32TF32TF32_SS_TNILNSN_7ScaleInE1ELSP_1EEEEEENS4_6LayoutINS5_IJNSA_ILi2EEESB_SB_EEENS5_IJSB_NSA_ILi0EEESV_EEEEENS5_IJNS4_10UnderscoreESY_SY_EEEEENS4_13SM90_TMA_LOADENS4_14ComposedLayoutINS4_7SwizzleILi3ELi4ELi3EEENS4_18smem_ptr_flag_bitsILi32EEENSS_INS5_IJNSA_ILi8EEENSA_ILi32EEEEEENS5_IJS18_SB_EEEEEEEvNS4_8identityES11_S1C_vS1D_EENS_8epilogue10collective6detail29Sm90TmaWarpSpecializedAdapterINS1G_15DefaultEpilogueISI_SJ_SJ_NS1F_6thread17LinearCombinationISI_Li1EffLNS1K_9ScaleType4KindE0ELNS_15FloatRoundStyleE2ESI_EENS1_15EpilogueDefaultEEEEEvvEEEEvNT_6ParamsE,@"STO_CUDA_ENTRY STV_DEFAULT"
_ZN7cutlass13device_kernelINS_4gemm6kernel13GemmUniversalIN4cute5tupleIJiiiiEEENS1_10collective13CollectiveMmaINS1_34MainloopSm90TmaGmmaWarpSpecializedILi7ENS5_IJNS4_1CILi1EEESB_SB_EEENS1_35KernelTmaWarpSpecializedCooperativeEEENS5_IJNSA_ILi256EEENSA_ILi128EEESG_EEENS_10tfloat32_tENS5_IJlSB_lEEESI_SJ_NS4_8TiledMMAINS4_8MMA_AtomIJNS4_4SM904GMMA30MMA_64x128x8_F32TF32TF32_SS_TNILNSN_7ScaleInE1ELSP_1EEEEEENS4_6LayoutINS5_IJNSA_ILi2EEESB_SB_EEENS5_IJSB_NSA_ILi0EEESV_EEEEENS5_IJNS4_10UnderscoreESY_SY_EEEEENS4_13SM90_TMA_LOADENS4_14ComposedLayoutINS4_7SwizzleILi3ELi4ELi3EEENS4_18smem_ptr_flag_bitsILi32EEENSS_INS5_IJNSA_ILi8EEENSA_ILi32EEEEEENS5_IJS18_SB_EEEEEEEvNS4_8identityES11_S1C_vS1D_EENS_8epilogue10collective6detail29Sm90TmaWarpSpecializedAdapterINS1G_15DefaultEpilogueISI_SJ_SJ_NS1F_6thread17LinearCombinationISI_Li1EffLNS1K_9ScaleType4KindE0ELNS_15FloatRoundStyleE2ESI_EENS1_15EpilogueDefaultEEEEEvvEEEEvNT_6ParamsE:
[----:B------:R-:W0:Y:S01]  /*0000*/  LDC R1, c[0x0][0x28] ;  /* 0x00000a00ff017b82 */ /* 0x000e220000000800 */
[----:B------:R-:W1:Y:S01]  /*0010*/  S2R R18, SR_TID.X ;  /* 0x0000000000127919 */ /* 0x000e620000002100 */
[----:B------:R-:W-:Y:S01]  /*0020*/  ELECT P0, URZ, PT ;  /* 0x00000000003f782f */ /* 0x000fe20003800000 */
[----:B------:R-:W-:Y:S01]  /*0030*/  BSSY B0, `(.L_x_0) ;  /* 0x000000f000007945 */ /* 0x000fe20003800000 */
[--C-:B-1----:R-:W-:Y:S02]  /*0040*/  SHF.R.U32.HI R0, RZ, 0x5, R18.reuse ;  /* 0x00000005ff007819 */ /* 0x102fe40000011612 */
[----:B------:R-:W-:-:S03]  /*0050*/  SHF.R.U32.HI R22, RZ, 0x7, R18 ;  /* 0x00000007ff167819 */ /* 0x000fc60000011612 */
[----:B------:R-:W1:Y:S04]  /*0060*/  SHFL.IDX PT, R5, R0, RZ, 0x1f ;  /* 0x00001fff00057589 */ /* 0x000e6800000e0000 */
[----:B------:R2:W3:Y:S01]  /*0070*/  SHFL.IDX PT, R8, R22, RZ, 0x1f ;  /* 0x00001fff16087589 */ /* 0x0004e200000e0000 */
[----:B-1----:R-:W-:-:S13]  /*0080*/  ISETP.NE.OR P0, PT, R5, RZ, !P0 ;  /* 0x000000ff0500720c */ /* 0x002fda0004705670 */
[----:B0-23--:R-:W-:Y:S05]  /*0090*/  @P0 BRA `(.L_x_1) ;  /* 0x0000000000200947 */ /* 0x00dfea0003800000 */
[----:B------:R-:W-:Y:S02]  /*00a0*/  ULDC.64 UR4, c[0x0][0x198] ;  /* 0x0000660000047ab9 */ /* 0x000fe40000000a00 */
[----:B------:R-:W-:Y:S02]  /*00b0*/  UIADD3 UR6, UP0, UR4, 0xf0, URZ ;  /* 0x000000f004067890 */ /* 0x000fe4000ff1e03f */
[----:B------:R-:W-:Y:S02]  /*00c0*/  UIADD3 UR4, UP1, UR4, 0x1f0, URZ ;  /* 0x000001f004047890 */ /* 0x000fe4000ff3e03f */
[----:B------:R-:W-:Y:S02]  /*00d0*/  UIADD3.X UR7, URZ, UR5, URZ, UP0, !UPT ;  /* 0x000000053f077290 */ /* 0x000fe400087fe43f */
[----:B------:R-:W-:-:S07]  /*00e0*/  UIADD3.X UR5, URZ, UR5, URZ, UP1, !UPT ;  /* 0x000000053f057290 */ /* 0x000fce0008ffe43f */
[----:B------:R0:W-:Y:S02]  /*00f0*/  UTMACCTL.PF [UR6] ;  /* 0x00000000060079b9 */ /* 0x0001e40008040000 */
[----:B------:R0:W-:Y:S02]  /*0100*/  UTMACCTL.PF [UR4] ;  /* 0x00000000040079b9 */ /* 0x0001e40008040000 */
[----:B0-----:R-:W-:Y:S01]  /*0110*/  NOP ;  /* 0x0000000000007918 */ /* 0x001fe20000000000 */
.L_x_1:
[----:B------:R-:W-:Y:S05]  /*0120*/  BSYNC B0 ;  /* 0x0000000000007941 */ /* 0x000fea0003800000 */
.L_x_0:
[----:B------:R-:W0:Y:S02]  /*0130*/  SHFL.IDX PT, R2, R0, RZ, 0x1f ;  /* 0x00001fff00027589 */ /* 0x000e2400000e0000 */
[----:B0-----:R-:W-:-:S13]  /*0140*/  ISETP.NE.AND P0, PT, R2, RZ, PT ;  /* 0x000000ff0200720c */ /* 0x001fda0003f05270 */
[----:B------:R-:W-:Y:S05]  /*0150*/  @P0 BRA `(.L_x_2) ;  /* 0x0000000000700947 */ /* 0x000fea0003800000 */
[----:B------:R-:W0:Y:S01]  /*0160*/  S2UR UR8, SR_CgaCtaId ;  /* 0x00000000000879c3 */ /* 0x000e220000008800 */
[----:B------:R-:W-:Y:S01]  /*0170*/  UMOV UR4, 0x400 ;  /* 0x0000040000047882 */ /* 0x000fe20000000000 */
[----:B------:R-:W-:Y:S01]  /*0180*/  UMOV UR5, 0x1 ;  /* 0x0000000100057882 */ /* 0x000fe20000000000 */
[----:B------:R-:W-:Y:S01]  /*0190*/  UMOV UR6, 0x100 ;  /* 0x0000010000067882 */ /* 0x000fe20000000000 */
[----:B------:R-:W-:Y:S01]  /*01a0*/  ELECT P0, URZ, PT ;  /* 0x00000000003f782f */ /* 0x000fe20003800000 */
[----:B------:R-:W-:-:S04]  /*01b0*/  UIADD3 UR6, -UR6, 0x100000, URZ ;  /* 0x0010000006067890 */ /* 0x000fc8000fffe13f */
[----:B------:R-:W-:Y:S02]  /*01c0*/  USHF.L.U32 UR7, UR6, 0xb, URZ ;  /* 0x0000000b06077899 */ /* 0x000fe4000800063f */
[----:B------:R-:W-:Y:S02]  /*01d0*/  USHF.L.U32 UR6, UR6, 0x1, URZ ;  /* 0x0000000106067899 */ /* 0x000fe4000800063f */
[----:B0-----:R-:W-:Y:S02]  /*01e0*/  ULEA UR8, UR8, UR4, 0x18 ;  /* 0x0000000408087291 */ /* 0x001fe4000f8ec03f */
[----:B------:R-:W-:-:S04]  /*01f0*/  UIADD3 UR4, -UR5, 0x100000, URZ ;  /* 0x0010000005047890 */ /* 0x000fc8000fffe13f */
[----:B------:R-:W-:Y:S02]  /*0200*/  USHF.L.U32 UR5, UR4, 0xb, URZ ;  /* 0x0000000b04057899 */ /* 0x000fe4000800063f */
[----:B------:R-:W-:Y:S01]  /*0210*/  USHF.L.U32 UR4, UR4, 0x1, URZ ;  /* 0x0000000104047899 */ /* 0x000fe2000800063f */
[----:B------:R-:W0:Y:S11]  /*0220*/  FENCE.VIEW.ASYNC.S ;  /* 0x00000000000073c6 */ /* 0x000e360000000000 */
[----:B0-----:R0:W1:Y:S01]  /*0230*/  SYNCS.EXCH.64 URZ, [UR8], UR4 ;  /* 0x00000004083f75b2 */ /* 0x0010620008000100 */
[----:B------:R0:W2:Y:S01]  /*0240*/  SYNCS.EXCH.64 URZ, [UR8+0x38], UR6 ;  /* 0x00003806083f75b2 */ /* 0x0000a20008000100 */
[----:B------:R0:W3:Y:S01]  /*0250*/  SYNCS.EXCH.64 URZ, [UR8+0x8], UR4 ;  /* 0x00000804083f75b2 */ /* 0x0000e20008000100 */
[----:B------:R0:W4:Y:S01]  /*0260*/  SYNCS.EXCH.64 URZ, [UR8+0x40], UR6 ;  /* 0x00004006083f75b2 */ /* 0x0001220008000100 */
[----:B------:R0:W0:Y:S01]  /*0270*/  SYNCS.EXCH.64 URZ, [UR8+0x10], UR4 ;  /* 0x00001004083f75b2 */ /* 0x0000220008000100 */
        /* <DEDUP_REMOVED lines=9> */
[----:B------:R-:W-:Y:S01]  /*0310*/  NOP ;  /* 0x0000000000007918 */ /* 0x000fe20000000000 */
.L_x_2:
[----:B------:R-:W5:Y:S01]  /*0320*/  SHFL.IDX PT, R0, R0, RZ, 0x1f ;  /* 0x00001fff00007589 */ /* 0x000f6200000e0000 */
[----:B------:R-:W-:Y:S01]  /*0330*/  ELECT P0, URZ, PT ;  /* 0x00000000003f782f */ /* 0x000fe20003800000 */
[----:B------:R-:W1:Y:S01]  /*0340*/  LDC R2, c[0x0][0x65c] ;  /* 0x00019700ff027b82 */ /* 0x000e620000000800 */
[----:B------:R-:W-:Y:S01]  /*0350*/  SHF.R.S32.HI R6, RZ, 0x1f, R5 ;  /* 0x0000001fff067819 */ /* 0x000fe20000011405 */
[----:B------:R-:W2:Y:S01]  /*0360*/  S2R R3, SR_CTAID.Y ;  /* 0x0000000000037919 */ /* 0x000ea20000002600 */
[----:B0-----:R-:W-:Y:S01]  /*0370*/  UMOV UR4, 0x20 ;  /* 0x0000002000047882 */ /* 0x001fe20000000000 */
[----:B------:R-:W-:Y:S01]  /*0380*/  ISETP.NE.AND P2, PT, R8, RZ, PT ;  /* 0x000000ff0800720c */ /* 0x000fe20003f45270 */
[----:B------:R-:W-:Y:S01]  /*0390*/  NOP ;  /* 0x0000000000007918 */ /* 0x000fe20000000000 */
[----:B------:R-:W0:Y:S01]  /*03a0*/  S2R R4, SR_CTAID.X ;  /* 0x0000000000047919 */ /* 0x000e220000002500 */
[----:B------:R-:W-:Y:S01]  /*03b0*/  LEA.HI R6, R6, R5, RZ, 0x2 ;  /* 0x0000000506067211 */ /* 0x000fe200078f10ff */
[----:B------:R-:W-:Y:S01]  /*03c0*/  NOP ;  /* 0x0000000000007918 */ /* 0x000fe20000000000 */
[----:B-----5:R-:W-:-:S02]  /*03d0*/  ISETP.NE.OR P0, PT, R0, RZ, !P0 ;  /* 0x000000ff0000720c */ /* 0x020fc40004705670 */
[----:B-1----:R-:W-:-:S04]  /*03e0*/  ISETP.NE.AND P3, PT, R2, 0x1, PT ;  /* 0x000000010200780c */ /* 0x002fc80003f65270 */
[----:B------:R-:W-:Y:S02]  /*03f0*/  P2R R0, PR, RZ, 0x8 ;  /* 0x00000008ff007803 */ /* 0x000fe40000000000 */
[----:B------:R-:W-:-:S05]  /*0400*/  LOP3.LUT R0, R6, 0xfffffffc, RZ, 0xc0, !PT ;  /* 0xfffffffc06007812 */ /* 0x000fca00078ec0ff */
[----:B------:R-:W-:Y:S01]  /*0410*/  VOTEU.ALL UP0, P0 ;  /* 0x00000000003f7886 */ /* 0x000fe20000000000 */
[----:B------:R-:W-:Y:S01]  /*0420*/  IMAD.IADD R0, R5, 0x1, -R0 ;  /* 0x0000000105007824 */ /* 0x000fe200078e0a00 */
[----:B------:R-:W0:Y:S01]  /*0430*/  @P3 LDC R17, c[0x0][0x10] ;  /* 0x00000400ff113b82 */ /* 0x000e220000000800 */
[----:B------:R-:W-:Y:S01]  /*0440*/  VOTEU.ALL UP1, P0 ;  /* 0x00000000003f7886 */ /* 0x000fe20000020000 */
[----:B--2---:R-:W-:Y:S01]  /*0450*/  @P3 IMAD.MOV.U32 R6, RZ, RZ, R3 ;  /* 0x000000ffff063224 */ /* 0x004fe200078e0003 */
[----:B------:R-:W-:Y:S01]  /*0460*/  @!UP0 UMOV UR6, 0x400 ;  /* 0x0000040000068882 */ /* 0x000fe20000000000 */
[----:B------:R-:W-:-:S04]  /*0470*/  @!UP0 UIADD3 UR4, -UR4, 0x100000, URZ ;  /* 0x0010000004048890 */ /* 0x000fc8000fffe13f */
[----:B------:R-:W-:Y:S02]  /*0480*/  @!UP0 USHF.L.U32 UR5, UR4, 0xb, URZ ;  /* 0x0000000b04058899 */ /* 0x000fe4000800063f */
[----:B------:R-:W-:Y:S01]  /*0490*/  @!UP0 USHF.L.U32 UR4, UR4, 0x1, URZ ;  /* 0x0000000104048899 */ /* 0x000fe2000800063f */
[----:B------:R-:W-:Y:S02]  /*04a0*/  @P3 IMAD.MOV.U32 R7, RZ, RZ, RZ ;  /* 0x000000ffff073224 */ /* 0x000fe400078e00ff */
[----:B------:R-:W-:Y:S01]  /*04b0*/  IMAD.MOV.U32 R5, RZ, RZ, RZ ;  /* 0x000000ffff057224 */ /* 0x000fe200078e00ff */
[----:B------:R-:W1:Y:S01]  /*04c0*/  @!UP0 S2UR UR7, SR_CgaCtaId ;  /* 0x00000000000789c3 */ /* 0x000e620000008800 */
[----:B------:R-:W-:-:S07]  /*04d0*/  @P3 IMAD.MOV.U32 R11, RZ, RZ, RZ ;  /* 0x000000ffff0b3224 */ /* 0x000fce00078e00ff */
[----:B------:R-:W2:Y:S01]  /*04e0*/  @!P3 LDC R9, c[0x0][0xc] ;  /* 0x00000300ff09bb82 */ /* 0x000ea20000000800 */
[----:B0-----:R-:W-:-:S04]  /*04f0*/  @P3 IMAD.WIDE.U32 R16, R4, R17, R6 ;  /* 0x0000001104103225 */ /* 0x001fc800078e0006 */
[----:B------:R-:W-:Y:S01]  /*0500*/  @P3 IMAD.IADD R17, R17, 0x1, R11 ;  /* 0x0000000111113824 */ /* 0x000fe200078e020b */
[----:B-1----:R-:W-:Y:S01]  /*0510*/  @!UP0 ULEA UR6, UR7, UR6, 0x18 ;  /* 0x0000000607068291 */ /* 0x002fe2000f8ec03f */
[----:B------:R-:W-:Y:S01]  /*0520*/  VOTEU.ALL UP0, P0 ;  /* 0x00000000003f7886 */ /* 0x000fe20000000000 */
[----:B------:R-:W-:-:S04]  /*0530*/  ISETP.NE.AND P0, PT, R0, 0x3, PT ;  /* 0x000000030000780c */ /* 0x000fc80003f05270 */
[----:B------:R-:W-:Y:S01]  /*0540*/  ISETP.EQ.OR P0, PT, R0, RZ, !P0 ;  /* 0x000000ff0000720c */ /* 0x000fe20004702670 */
[----:B--2---:R-:W-:-:S03]  /*0550*/  @!P3 IMAD.WIDE.U32 R6, R9, R3, R4 ;  /* 0x000000030906b225 */ /* 0x004fc600078e0004 */
[C---:B------:R-:W-:Y:S01]  /*0560*/  ISETP.EQ.AND P0, PT, R8.reuse, RZ, P0 ;  /* 0x000000ff0800720c */ /* 0x040fe20000702270 */
[----:B------:R-:W-:Y:S01]  /*0570*/  VIADD R8, R8, 0xffffffff ;  /* 0xffffffff08087836 */ /* 0x000fe20000000000 */
[----:B------:R-:W0:Y:S02]  /*0580*/  FENCE.VIEW.ASYNC.S ;  /* 0x00000000000073c6 */ /* 0x000e240000000000 */
[----:B0-----:R0:W3:Y:S01]  /*0590*/  @!UP0 SYNCS.EXCH.64 URZ, [UR6+0x80], UR4 ;  /* 0x00008004063f85b2 */ /* 0x0010e20008000100 */
[----:B------:R-:W-:Y:S01]  /*05a0*/  @!P3 IMAD.MOV.U32 R16, RZ, RZ, R6 ;  /* 0x000000ffff10b224 */ /* 0x000fe200078e0006 */
[----:B------:R-:W-:Y:S01]  /*05b0*/  SEL R19, RZ, 0x1, !P0 ;  /* 0x00000001ff137807 */ /* 0x000fe20004000000 */
[----:B------:R-:W-:Y:S01]  /*05c0*/  @!P3 IMAD.MOV.U32 R17, RZ, RZ, R7 ;  /* 0x000000ffff11b224 */ /* 0x000fe200078e0007 */
[----:B------:R-:W-:-:S04]  /*05d0*/  ISETP.GE.U32.AND P1, PT, R8, 0x2, PT ;  /* 0x000000020800780c */ /* 0x000fc80003f26070 */
[----:B------:R-:W-:Y:S01]  /*05e0*/  SEL R19, R19, 0x2, P1 ;  /* 0x0000000213137807 */ /* 0x000fe20000800000 */
[----:B------:R0:W3:Y:S01]  /*05f0*/  @!UP1 SYNCS.EXCH.64 URZ, [UR6+0x88], UR4 ;  /* 0x00008804063f95b2 */ /* 0x0000e20008000100 */
[----:B------:R-:W-:Y:S01]  /*0600*/  NOP ;  /* 0x0000000000007918 */ /* 0x000fe20000000000 */
[----:B---34-:R-:W-:Y:S06]  /*0610*/  BAR.SYNC.DEFER_BLOCKING 0x0 ;  /* 0x0000000000007b1d */ /* 0x018fec0000010000 */
[----:B------:R-:W-:Y:S05]  /*0620*/  @!P2 BRA `(.L_x_3) ;  /* 0x000000b40010a947 */ /* 0x000fea0003800000 */
[----:B------:R-:W-:-:S13]  /*0630*/  ISETP.GT.U32.AND P0, PT, R8, 0x1, PT ;  /* 0x000000010800780c */ /* 0x000fda0003f04070 */
[----:B0-----:R-:W-:Y:S05]  /*0640*/  @P0 EXIT ;  /* 0x000000000000094d */ /* 0x001fea0003800000 */
[----:B------:R-:W-:Y:S01]  /*0650*/  ULDC.64 UR4, c[0x0][0x650] ;  /* 0x0001940000047ab9 */ /* 0x000fe20000000a00 */
[----:B------:R-:W-:Y:S01]  /*0660*/  PRMT R0, RZ, 0x7610, R0 ;  /* 0x00007610ff007816 */ /* 0x000fe20000000000 */
[----:B------:R-:W-:Y:S01]  /*0670*/  IMAD.MOV.U32 R152, RZ, RZ, -0x1 ;  /* 0xffffffffff987424 */ /* 0x000fe200078e00ff */
[----:B------:R-:W-:Y:S01]  /*0680*/  ISETP.GE.U32.AND P0, PT, R16, UR4, PT ;  /* 0x0000000410007c0c */ /* 0x000fe2000bf06070 */
[----:B------:R-:W-:Y:S02]  /*0690*/  IMAD.MOV.U32 R153, RZ, RZ, -0x1 ;  /* 0xffffffffff997424 */ /* 0x000fe400078e00ff */
[----:B------:R-:W-:Y:S01]  /*06a0*/  IMAD.MOV.U32 R23, RZ, RZ, -0x1 ;  /* 0xffffffffff177424 */ /* 0x000fe200078e00ff */
[----:B------:R-:W-:-:S13]  /*06b0*/  ISETP.GE.U32.AND.EX P0, PT, R17, UR5, PT, P0 ;  /* 0x0000000511007c0c */ /* 0x000fda000bf06100 */
[----:B------:R-:W-:Y:S05]  /*06c0*/  @P0 BRA `(.L_x_4) ;  /* 0x0000000400540947 */ /* 0x000fea0003800000 */
[----:B------:R-:W0:Y:S01]  /*06d0*/  LDC.64 R14, c[0x0][0x628] ;  /* 0x00018a00ff0e7b82 */ /* 0x000e220000000a00 */
[----:B------:R-:W-:Y:S02]  /*06e0*/  IMAD.MOV.U32 R6, RZ, RZ, R16 ;  /* 0x000000ffff067224 */ /* 0x000fe400078e0010 */
[----:B------:R-:W-:-:S05]  /*06f0*/  IMAD.MOV.U32 R7, RZ, RZ, R17 ;  /* 0x000000ffff077224 */ /* 0x000fca00078e0011 */
[----:B------:R-:W1:Y:S08]  /*0700*/  LDC R0, c[0x0][0x630] ;  /* 0x00018c00ff007b82 */ /* 0x000e700000000800 */
[----:B------:R-:W2:Y:S01]  /*0710*/  LDC.64 R20, c[0x0][0x620] ;  /* 0x00018800ff147b82 */ /* 0x000ea20000000a00 */
[----:B0-----:R-:W-:-:S04]  /*0720*/  ISETP.NE.U32.AND P0, PT, R14, RZ, PT ;  /* 0x000000ff0e00720c */ /* 0x001fc80003f05070 */
[----:B------:R-:W-:-:S13]  /*0730*/  ISETP.NE.AND.EX P0, PT, R15, RZ, PT, P0 ;  /* 0x000000ff0f00720c */ /* 0x000fda0003f05300 */
[----:B-12---:R-:W-:Y:S05]  /*0740*/  @!P0 BRA `(.L_x_5) ;  /* 0x0000000000288947 */ /* 0x006fea0003800000 */
[----:B------:R-:W0:Y:S02]  /*0750*/  LDC R11, c[0x0][0x634] ;  /* 0x00018d00ff0b7b82 */ /* 0x000e240000000800 */
[----:B0-----:R-:W-:-:S05]  /*0760*/  IADD3 R11, P0, R16, R11, RZ ;  /* 0x0000000b100b7210 */ /* 0x001fca0007f1e0ff */
[----:B------:R-:W-:-:S04]  /*0770*/  IMAD.X R13, RZ, RZ, R17, P0 ;  /* 0x000000ffff0d7224 */ /* 0x000fc800000e0611 */
[----:B------:R-:W-:-:S04]  /*0780*/  IMAD.WIDE.U32 R6, R13, R14, RZ ;  /* 0x0000000e0d067225 */ /* 0x000fc800078e00ff */
[----:B------:R-:W-:-:S04]  /*0790*/  IMAD.WIDE.U32 R8, P0, R11, R15, R6 ;  /* 0x0000000f0b087225 */ /* 0x000fc80007800006 */
[----:B------:R-:W-:-:S04]  /*07a0*/  IMAD.WIDE.U32 R6, R11, R14, RZ ;  /* 0x0000000e0b067225 */ /* 0x000fc800078e00ff */
[----:B------:R-:W-:Y:S01]  /*07b0*/  IMAD.X R11, RZ, RZ, RZ, P0 ;  /* 0x000000ffff0b7224 */ /* 0x000fe200000e06ff */
[----:B------:R-:W-:Y:S01]  /*07c0*/  IADD3 RZ, P0, R7, R8, RZ ;  /* 0x0000000807ff7210 */ /* 0x000fe20007f1e0ff */
[----:B------:R-:W-:-:S04]  /*07d0*/  IMAD.MOV.U32 R10, RZ, RZ, R9 ;  /* 0x000000ffff0a7224 */ /* 0x000fc800078e0009 */
[----:B------:R-:W-:-:S08]  /*07e0*/  IMAD.WIDE.U32.X R6, R13, R15, R10, P0 ;  /* 0x0000000f0d067225 */ /* 0x000fd000000e040a */
.L_x_5:
[-CC-:B------:R-:W-:Y:S01]  /*07f0*/  SHF.R.U64 R23, R6, R0.reuse, R7.reuse ;  /* 0x0000000006177219 */ /* 0x180fe20000001207 */
[----:B------:R-:W0:Y:S01]  /*0800*/  LDC R10, c[0x0][0x618] ;  /* 0x00018600ff0a7b82 */ /* 0x000e220000000800 */
[----:B------:R-:W-:Y:S01]  /*0810*/  SHF.R.U32.HI R5, RZ, R0, R7 ;  /* 0x00000000ff057219 */ /* 0x000fe20000011607 */
[----:B------:R-:W-:Y:S01]  /*0820*/  ULDC UR4, c[0x0][0x150] ;  /* 0x0000540000047ab9 */ /* 0x000fe20000000800 */
[----:B------:R-:W-:Y:S02]  /*0830*/  IADD3 R9, P0, RZ, -R23, RZ ;  /* 0x80000017ff097210 */ /* 0x000fe40007f1e0ff */
[----:B------:R-:W-:-:S03]  /*0840*/  I2FP.F32.U32 R0, R4 ;  /* 0x0000000400007245 */ /* 0x000fc60000201000 */
[----:B------:R-:W1:Y:S01]  /*0850*/  LDC.64 R28, c[0x0][0x640] ;  /* 0x00019000ff1c7b82 */ /* 0x000e620000000a00 */
[----:B------:R-:W-:Y:S02]  /*0860*/  IMAD.X R11, RZ, RZ, ~R5, P0 ;  /* 0x000000ffff0b7224 */ /* 0x000fe400000e0e05 */
[----:B------:R-:W-:Y:S01]  /*0870*/  FMUL R0, R0, UR4 ;  /* 0x0000000400007c20 */ /* 0x000fe20008400000 */
[----:B------:R-:W-:Y:S01]  /*0880*/  IMAD.WIDE.U32 R6, R9, R20, R16 ;  /* 0x0000001409067225 */ /* 0x000fe200078e0010 */
[----:B------:R-:W-:-:S03]  /*0890*/  ULDC UR4, c[0x0][0x154] ;  /* 0x0000550000047ab9 */ /* 0x000fc60000000800 */
[----:B------:R-:W-:Y:S01]  /*08a0*/  IMAD R8, R11, R20, RZ ;  /* 0x000000140b087224 */ /* 0x000fe200078e02ff */
[----:B------:R-:W2:Y:S01]  /*08b0*/  LDC R5, c[0x0][0x144] ;  /* 0x00005100ff057b82 */ /* 0x000ea20000000800 */
[----:B------:R-:W3:Y:S02]  /*08c0*/  F2I.U32.TRUNC.NTZ R0, R0 ;  /* 0x0000000000007305 */ /* 0x000ee4000020f000 */
[----:B------:R-:W-:-:S04]  /*08d0*/  IMAD R9, R9, R21, R8 ;  /* 0x0000001509097224 */ /* 0x000fc800078e0208 */
[----:B------:R-:W-:Y:S01]  /*08e0*/  IMAD.IADD R7, R7, 0x1, R9 ;  /* 0x0000000107077824 */ /* 0x000fe200078e0209 */
[----:B------:R-:W4:Y:S01]  /*08f0*/  LDC R12, c[0x0][0x608] ;  /* 0x00018200ff0c7b82 */ /* 0x000f220000000800 */
[----:B------:R-:W-:-:S03]  /*0900*/  IMAD.MOV.U32 R9, RZ, RZ, -0x1 ;  /* 0xffffffffff097424 */ /* 0x000fc600078e00ff */
[-CC-:B0-----:R-:W-:Y:S02]  /*0910*/  SHF.R.U64 R20, R6, R10.reuse, R7.reuse ;  /* 0x0000000a06147219 */ /* 0x181fe40000001207 */
[----:B------:R-:W-:Y:S02]  /*0920*/  I2FP.F32.U32 R6, R3 ;  /* 0x0000000300067245 */ /* 0x000fe40000201000 */
[----:B------:R-:W0:Y:S01]  /*0930*/  LDC R26, c[0x0][0x658] ;  /* 0x00019600ff1a7b82 */ /* 0x000e220000000800 */
[----:B-1----:R-:W-:Y:S01]  /*0940*/  ISETP.NE.U32.AND P0, PT, R28, RZ, PT ;  /* 0x000000ff1c00720c */ /* 0x002fe20003f05070 */
[----:B---3--:R-:W-:Y:S01]  /*0950*/  IMAD.MOV R8, RZ, RZ, -R0 ;  /* 0x000000ffff087224 */ /* 0x008fe200078e0a00 */
[----:B------:R-:W-:Y:S01]  /*0960*/  SHF.R.U32.HI R7, RZ, R10, R7 ;  /* 0x0000000aff077219 */ /* 0x000fe20000011607 */
[----:B------:R-:W-:Y:S01]  /*0970*/  FMUL R6, R6, UR4 ;  /* 0x0000000406067c20 */ /* 0x000fe20008400000 */
[----:B------:R-:W-:-:S03]  /*0980*/  ISETP.NE.AND.EX P0, PT, R29, RZ, PT, P0 ;  /* 0x000000ff1d00720c */ /* 0x000fc60003f05300 */
[----:B------:R-:W1:Y:S01]  /*0990*/  LDC R14, c[0x0][0x148] ;  /* 0x00005200ff0e7b82 */ /* 0x000e620000000800 */
[----:B--2---:R-:W-:-:S07]  /*09a0*/  IMAD R0, R5, R8, R4 ;  /* 0x0000000805007224 */ /* 0x004fce00078e0204 */
[----:B------:R-:W2:Y:S01]  /*09b0*/  LDC R24, c[0x0][0x600] ;  /* 0x00018000ff187b82 */ /* 0x000ea20000000800 */
[-CC-:B----4-:R-:W-:Y:S02]  /*09c0*/  SHF.R.U64 R30, R20, R12.reuse, R7.reuse ;  /* 0x0000000c141e7219 */ /* 0x190fe40000001207 */
[----:B------:R-:W-:Y:S01]  /*09d0*/  SHF.R.U32.HI R5, RZ, R12, R7 ;  /* 0x0000000cff057219 */ /* 0x000fe20000011607 */
[----:B------:R-:W-:Y:S01]  /*09e0*/  IMAD.MOV.U32 R7, RZ, RZ, 0x1 ;  /* 0x00000001ff077424 */ /* 0x000fe200078e00ff */
[----:B------:R3:W4:Y:S03]  /*09f0*/  F2I.U32.TRUNC.NTZ R12, R6 ;  /* 0x00000006000c7305 */ /* 0x000726000020f000 */
[----:B------:R-:W1:Y:S01]  /*0a00*/  LDC R15, c[0x0][0x648] ;  /* 0x00019200ff0f7b82 */ /* 0x000e620000000800 */
[-C--:B0-----:R-:W-:Y:S02]  /*0a10*/  SHF.L.U32 R4, R9, R26.reuse, RZ ;  /* 0x0000001a09047219 */ /* 0x081fe400000006ff */
[----:B------:R-:W-:-:S02]  /*0a20*/  SHF.R.U64 R32, R30, R26, R5 ;  /* 0x0000001a1e207219 */ /* 0x000fc40000001205 */
[----:B------:R-:W-:Y:S02]  /*0a30*/  LOP3.LUT R11, RZ, R4, RZ, 0x33, !PT ;  /* 0x00000004ff0b7212 */ /* 0x000fe400078e33ff */
[-C--:B------:R-:W-:Y:S01]  /*0a40*/  SHF.R.U32.HI R5, RZ, R26.reuse, R5 ;  /* 0x0000001aff057219 */ /* 0x080fe20000011605 */
[----:B------:R-:W0:Y:S01]  /*0a50*/  LDC R21, c[0x0][0x638] ;  /* 0x00018e00ff157b82 */ /* 0x000e220000000800 */
[----:B------:R-:W-:Y:S01]  /*0a60*/  SHF.L.U32 R10, R7, R26, RZ ;  /* 0x0000001a070a7219 */ /* 0x000fe200000006ff */
[----:B------:R-:W-:-:S06]  /*0a70*/  IMAD.MOV.U32 R4, RZ, RZ, R32 ;  /* 0x000000ffff047224 */ /* 0x000fcc00078e0020 */
[----:B------:R-:W0:Y:S01]  /*0a80*/  LDC R152, c[0x0][0x610] ;  /* 0x00018400ff987b82 */ /* 0x000e220000000800 */
[----:B---34-:R-:W-:Y:S05]  /*0a90*/  @!P0 BRA `(.L_x_6) ;  /* 0x0000000000288947 */ /* 0x018fea0003800000 */
[----:B------:R-:W3:Y:S02]  /*0aa0*/  LDC R9, c[0x0][0x64c] ;  /* 0x00019300ff097b82 */ /* 0x000ee40000000800 */
[----:B---3--:R-:W-:-:S05]  /*0ab0*/  IADD3 R9, P0, R32, R9, RZ ;  /* 0x0000000920097210 */ /* 0x008fca0007f1e0ff */
        /* <DEDUP_REMOVED lines=8> */
.L_x_6:
[----:B-1----:R-:W-:Y:S01]  /*0b40*/  SHF.R.U64 R4, R4, R15, R5 ;  /* 0x0000000f04047219 */ /* 0x002fe20000001205 */
[----:B--2---:R-:W-:Y:S01]  /*0b50*/  VIADD R5, R24, 0xffffffff ;  /* 0xffffffff18057836 */ /* 0x004fe20000000000 */
[----:B------:R-:W-:Y:S01]  /*0b60*/  LOP3.LUT R11, R30, R11, RZ, 0xc0, !PT ;  /* 0x0000000b1e0b7212 */ /* 0x000fe200078ec0ff */
[----:B------:R-:W-:Y:S02]  /*0b70*/  IMAD.MOV R12, RZ, RZ, -R12 ;  /* 0x000000ffff0c7224 */ /* 0x000fe400078e0a0c */
[----:B------:R-:W-:Y:S01]  /*0b80*/  IMAD.MOV R6, RZ, RZ, -R4 ;  /* 0x000000ffff067224 */ /* 0x000fe200078e0a04 */
[----:B------:R-:W-:Y:S01]  /*0b90*/  LOP3.LUT R5, R20, R5, RZ, 0xc0, !PT ;  /* 0x0000000514057212 */ /* 0x000fe200078ec0ff */
[----:B------:R-:W-:Y:S02]  /*0ba0*/  @P3 IMAD R0, R14, R12, R3 ;  /* 0x0000000c0e003224 */ /* 0x000fe400078e0203 */
[----:B------:R-:W-:Y:S02]  /*0bb0*/  IMAD R11, R10, R4, R11 ;  /* 0x000000040a0b7224 */ /* 0x000fe400078e020b */
[----:B0-----:R-:W-:-:S02]  /*0bc0*/  IMAD R3, R6, R21, R32 ;  /* 0x0000001506037224 */ /* 0x001fc400078e0220 */
[----:B------:R-:W-:Y:S02]  /*0bd0*/  IMAD R152, R11, R152, R0 ;  /* 0x000000980b987224 */ /* 0x000fe400078e0200 */
[----:B------:R-:W-:Y:S02]  /*0be0*/  IMAD R3, R3, R24, R5 ;  /* 0x0000001803037224 */ /* 0x000fe400078e0205 */
[----:B------:R-:W-:-:S03]  /*0bf0*/  IMAD.MOV.U32 R0, RZ, RZ, 0x1 ;  /* 0x00000001ff007424 */ /* 0x000fc600078e00ff */
[----:B------:R-:W-:Y:S02]  /*0c00*/  SEL R153, R3, R152, !P3 ;  /* 0x0000009803997207 */ /* 0x000fe40005800000 */
[----:B------:R-:W-:-:S07]  /*0c10*/  SEL R152, R152, R3, !P3 ;  /* 0x0000000398987207 */ /* 0x000fce0005800000 */
.L_x_4:
[----:B------:R-:W-:-:S08]  /*0c20*/  NOP ;  /* 0x0000000000007918 */ /* 0x000fd00000000000 */
[----:B------:R-:W0:Y:S02]  /*0c30*/  USETMAXREG.TRY_ALLOC.CTAPOOL UP0, 0xe8 ;  /* 0x000000e8000079c8 */ /* 0x000e240008000600 */
[----:B0-----:R-:W-:-:S13]  /*0c40*/  PLOP3.LUT P0, PT, PT, PT, UP0, 0x80, 0x0 ;  /* 0x000000000000781c */ /* 0x001fda0003f0f008 */
[----:B------:R-:W-:Y:S05]  /*0c50*/  @!P0 BRA `(.L_x_4) ;  /* 0xfffffffc00f08947 */ /* 0x000fea000383ffff */
[----:B------:R-:W-:Y:S01]  /*0c60*/  ULDC.64 UR4, c[0x0][0x598] ;  /* 0x0001660000047ab9 */ /* 0x000fe20000000a00 */
[----:B------:R-:W-:Y:S01]  /*0c70*/  ULDC.64 UR36, c[0x0][0x208] ;  /* 0x0000820000247ab9 */ /* 0x000fe20000000a00 */
[----:B------:R-:W-:-:S04]  /*0c80*/  ISETP.NE.U32.AND P0, PT, RZ, UR4, PT ;  /* 0x00000004ff007c0c */ /* 0x000fc8000bf05070 */
[----:B------:R-:W-:-:S13]  /*0c90*/  ISETP.NE.AND.EX P0, PT, RZ, UR5, PT, P0 ;  /* 0x00000005ff007c0c */ /* 0x000fda000bf05300 */
[----:B------:R-:W-:Y:S05]  /*0ca0*/  @!P0 BRA `(.L_x_7) ;  /* 0x00000000001c8947 */ /* 0x000fea0003800000 */
[----:B------:R-:W0:Y:S02]  /*0cb0*/  LDC.64 R4, c[0x0][0x598] ;  /* 0x00016600ff047b82 */ /* 0x000e240000000a00 */
[----:B0-----:R-:W2:Y:S02]  /*0cc0*/  LDG.E.64 R4, desc[UR36][R4.64] ;  /* 0x0000002404047981 */ /* 0x001ea4000c1e1b00 */
[----:B--2---:R-:W-:-:S04]  /*0cd0*/  ISETP.NE.U32.AND P0, PT, R4, RZ, PT ;  /* 0x000000ff0400720c */ /* 0x004fc80003f05070 */
[----:B------:R-:W-:-:S13]  /*0ce0*/  ISETP.NE.AND.EX P0, PT, R5, RZ, PT, P0 ;  /* 0x000000ff0500720c */ /* 0x000fda0003f05300 */
[----:B------:R-:W-:Y:S05]  /*0cf0*/  @!P0 BRA `(.L_x_7) ;  /* 0x0000000000088947 */ /* 0x000fea0003800000 */
[----:B------:R0:W5:Y:S01]  /*0d00*/  LD.E R154, desc[UR36][R4.64] ;  /* 0x00000024049a7980 */ /* 0x000162000c101900 */
[----:B------:R-:W-:Y:S05]  /*0d10*/  BRA `(.L_x_8) ;  /* 0x0000000000247947 */ /* 0x000fea0003800000 */
.L_x_7:
[----:B------:R-:W-:Y:S02]  /*0d20*/  ULDC.64 UR4, c[0x0][0x588] ;  /* 0x0001620000047ab9 */ /* 0x000fe40000000a00 */
[----:B------:R-:W-:-:S04]  /*0d30*/  ISETP.NE.U32.AND P0, PT, RZ, UR4, PT ;  /* 0x00000004ff007c0c */ /* 0x000fc8000bf05070 */
[----:B------:R-:W-:-:S13]  /*0d40*/  ISETP.NE.AND.EX P0, PT, RZ, UR5, PT, P0 ;  /* 0x00000005ff007c0c */ /* 0x000fda000bf05300 */
[----:B------:R-:W-:Y:S05]  /*0d50*/  @!P0 BRA `(.L_x_9) ;  /* 0x00000000000c8947 */ /* 0x000fea0003800000 */
[----:B------:R-:W0:Y:S02]  /*0d60*/  LDC.64 R154, c[0x0][0x588] ;  /* 0x00016200ff9a7b82 */ /* 0x000e240000000a00 */
[----:B0-----:R1:W5:Y:S01]  /*0d70*/  LDG.E R154, desc[UR36][R154.64] ;  /* 0x000000249a9a7981 */ /* 0x001362000c1e1900 */
[----:B------:R-:W-:Y:S05]  /*0d80*/  BRA `(.L_x_8) ;  /* 0x0000000000087947 */ /* 0x000fea0003800000 */
.L_x_9:
[----:B------:R-:W-:Y:S02]  /*0d90*/  ULDC UR4, c[0x0][0x580] ;  /* 0x0001600000047ab9 */ /* 0x000fe40000000800 */
[----:B------:R-:W-:-:S07]  /*0da0*/  IMAD.U32 R154, RZ, RZ, UR4 ;  /* 0x00000004ff9a7e24 */ /* 0x000fce000f8e00ff */
.L_x_8:
[----:B------:R-:W-:Y:S02]  /*0db0*/  ULDC.64 UR4, c[0x0][0x5a0] ;  /* 0x0001680000047ab9 */ /* 0x000fe40000000a00 */
[----:B------:R-:W-:-:S04]  /*0dc0*/  ISETP.NE.U32.AND P0, PT, RZ, UR4, PT ;  /* 0x00000004ff007c0c */ /* 0x000fc8000bf05070 */
[----:B------:R-:W-:-:S13]  /*0dd0*/  ISETP.NE.AND.EX P0, PT, RZ, UR5, PT, P0 ;  /* 0x00000005ff007c0c */ /* 0x000fda000bf05300 */
[----:B------:R-:W-:Y:S05]  /*0de0*/  @!P0 BRA `(.L_x_10) ;  /* 0x00000000001c8947 */ /* 0x000fea0003800000 */
[----:B0-----:R-:W0:Y:S02]  /*0df0*/  LDC.64 R4, c[0x0][0x5a0] ;  /* 0x00016800ff047b82 */ /* 0x001e240000000a00 */
[----:B0-----:R-:W2:Y:S02]  /*0e00*/  LDG.E.64 R4, desc[UR36][R4.64] ;  /* 0x0000002404047981 */ /* 0x001ea4000c1e1b00 */
[----:B--2---:R-:W-:-:S04]  /*0e10*/  ISETP.NE.U32.AND P0, PT, R4, RZ, PT ;  /* 0x000000ff0400720c */ /* 0x004fc80003f05070 */
[----:B------:R-:W-:-:S13]  /*0e20*/  ISETP.NE.AND.EX P0, PT, R5, RZ, PT, P0 ;  /* 0x000000ff0500720c */ /* 0x000fda0003f05300 */
[----:B------:R-:W-:Y:S05]  /*0e30*/  @!P0 BRA `(.L_x_10) ;  /* 0x0000000000088947 */ /* 0x000fea0003800000 */
[----:B-1----:R0:W5:Y:S01]  /*0e40*/  LD.E R155, desc[UR36][R4.64] ;  /* 0x00000024049b7980 */ /* 0x002162000c101900 */
[----:B------:R-:W-:Y:S05]  /*0e50*/  BRA `(.L_x_11) ;  /* 0x0000000000247947 */ /* 0x000fea0003800000 */
.L_x_10:
[----:B------:R-:W-:Y:S02]  /*0e60*/  ULDC.64 UR4, c[0x0][0x590] ;  /* 0x0001640000047ab9 */ /* 0x000fe40000000a00 */
[----:B------:R-:W-:-:S04]  /*0e70*/  ISETP.NE.U32.AND P0, PT, RZ, UR4, PT ;  /* 0x00000004ff007c0c */ /* 0x000fc8000bf05070 */
[----:B------:R-:W-:-:S13]  /*0e80*/  ISETP.NE.AND.EX P0, PT, RZ, UR5, PT, P0 ;  /* 0x00000005ff007c0c */ /* 0x000fda000bf05300 */
[----:B------:R-:W-:Y:S05]  /*0e90*/  @!P0 BRA `(.L_x_12) ;  /* 0x00000000000c8947 */ /* 0x000fea0003800000 */
[----:B0-----:R-:W1:Y:S02]  /*0ea0*/  LDC.64 R4, c[0x0][0x590] ;  /* 0x00016400ff047b82 */ /* 0x001e640000000a00 */
[----:B-1----:R1:W5:Y:S01]  /*0eb0*/  LDG.E R155, desc[UR36][R4.64] ;  /* 0x00000024049b7981 */ /* 0x002362000c1e1900 */
[----:B------:R-:W-:Y:S05]  /*0ec0*/  BRA `(.L_x_11) ;  /* 0x0000000000087947 */ /* 0x000fea0003800000 */
.L_x_12:
[----:B------:R-:W-:Y:S02]  /*0ed0*/  ULDC UR4, c[0x0][0x584] ;  /* 0x0001610000047ab9 */ /* 0x000fe40000000800 */
[----:B-1----:R-:W-:-:S07]  /*0ee0*/  IMAD.U32 R155, RZ, RZ, UR4 ;  /* 0x00000004ff9b7e24 */ /* 0x002fce000f8e00ff */
.L_x_11:
[----:B------:R-:W-:-:S13]  /*0ef0*/  LOP3.LUT P0, RZ, R0, 0xff, RZ, 0xc0, !PT ;  /* 0x000000ff00ff7812 */ /* 0x000fda000780c0ff */
[----:B------:R-:W-:Y:S05]  /*0f00*/  @!P0 EXIT ;  /* 0x000000000000894d */ /* 0x000fea0003800000 */
[----:B------:R-:W-:Y:S01]  /*0f10*/  ULDC UR4, c[0x0][0x28c] ;  /* 0x0000a30000047ab9 */ /* 0x000fe20000000800 */
[----:B------:R-:W-:Y:S01]  /*0f20*/  LOP3.LUT R166, R19, 0x1, RZ, 0xfc, !PT ;  /* 0x0000000113a67812 */ /* 0x000fe200078efcff */
[----:B------:R-:W-:Y:S01]  /*0f30*/  UIADD3 UR4, UR4, 0x7f, URZ ;  /* 0x0000007f04047890 */ /* 0x000fe2000fffe03f */
[----:B------:R-:W-:Y:S01]  /*0f40*/  UMOV UR38, URZ ;  /* 0x0000003f00267c82 */ /* 0x000fe20008000000 */
[----:B------:R-:W-:Y:S02]  /*0f50*/  UMOV UR39, URZ ;  /* 0x0000003f00277c82 */ /* 0x000fe40008000000 */
[----:B------:R-:W-:-:S04]  /*0f60*/  USHF.R.S32.HI UR5, URZ, 0x1f, UR4 ;  /* 0x0000001f3f057899 */ /* 0x000fc80008011404 */
[----:B------:R-:W-:-:S04]  /*0f70*/  ULEA.HI UR5, UR5, UR4, URZ, 0x7 ;  /* 0x0000000405057291 */ /* 0x000fc8000f8f383f */
[----:B------:R-:W-:-:S12]  /*0f80*/  USHF.R.S32.HI UR40, URZ, 0x7, UR5 ;  /* 0x000000073f287899 */ /* 0x000fd80008011405 */
.L_x_284:
[----:B------:R-:W-:Y:S01]  /*0f90*/  LOP3.LUT R0, R18, 0x80, RZ, 0xc0, !PT ;  /* 0x0000008012007812 */ /* 0x000fe200078ec0ff */
[----:B--2---:R-:W2:Y:S01]  /*0fa0*/  S2UR UR7, SR_CgaCtaId ;  /* 0x00000000000779c3 */ /* 0x004ea20000008800 */
[----:B------:R-:W-:Y:S02]  /*0fb0*/  UMOV UR6, 0x400 ;  /* 0x0000040000067882 */ /* 0x000fe40000000000 */
[----:B------:R-:W-:-:S06]  /*0fc0*/  SHF.R.U32.HI R0, RZ, 0x7, R0 ;  /* 0x00000007ff007819 */ /* 0x000fcc0000011600 */
[----:B------:R-:W3:Y:S01]  /*0fd0*/  SHFL.IDX PT, R0, R0, RZ, 0x1f ;  /* 0x00001fff00007589 */ /* 0x000ee200000e0000 */
[----:B--2---:R-:W-:Y:S01]  /*0fe0*/  ULEA UR42, UR7, UR6, 0x18 ;  /* 0x00000006072a7291 */ /* 0x004fe2000f8ec03f */
[----:B---3--:R-:W-:-:S13]  /*0ff0*/  R2UR UR4, R0 ;  /* 0x00000000000472ca */ /* 0x008fda00000e0000 */
[----:B------:R-:W-:-:S04]  /*1000*/  ULEA.HI UR5, UR4, UR4, URZ, 0x1 ;  /* 0x0000000404057291 */ /* 0x000fc8000f8f083f */
[----:B------:R-:W-:-:S04]  /*1010*/  ULOP3.LUT UR5, UR5, 0x7fffe, URZ, 0xc0, !UPT ;  /* 0x0007fffe05057892 */ /* 0x000fc8000f8ec03f */
[----:B------:R-:W-:-:S03]  /*1020*/  UIADD3 UR5, UR4, -UR5, URZ ;  /* 0x8000000504057290 */ /* 0x000fc6000fffe03f */
[----:B------:R-:W-:Y:S01]  /*1030*/  ULDC UR4, c[0x0][0x28c] ;  /* 0x0000a30000047ab9 */ /* 0x000fe20000000800 */
[----:B------:R-:W-:Y:S01]  /*1040*/  ULEA UR5, UR5, UR42, 0xd ;  /* 0x0000002a05057291 */ /* 0x000fe2000f8e683f */
[----:B------:R-:W-:-:S03]  /*1050*/  ISETP.LT.AND P0, PT, RZ, UR4, PT ;  /* 0x00000004ff007c0c */ /* 0x000fc6000bf01270 */
[----:B------:R-:W-:-:S04]  /*1060*/  UIADD3 UR5, UR5, 0x180, URZ ;  /* 0x0000018005057890 */ /* 0x000fc8000fffe03f */
[----:B------:R-:W-:-:S04]  /*1070*/  USHF.R.U32.HI UR5, URZ, 0x4, UR5 ;  /* 0x000000043f057899 */ /* 0x000fc80008011605 */
[----:B------:R-:W-:Y:S02]  /*1080*/  ULOP3.LUT UR41, UR5, 0x3fff, URZ, 0xc0, !UPT ;  /* 0x00003fff05297892 */ /* 0x000fe4000f8ec03f */
[----:B01--45:R-:W-:Y:S10]  /*1090*/  @P0 BRA `(.L_x_13) ;  /* 0x0000000000400947 */ /* 0x033ff40003800000 */
[----:B------:R-:W-:Y:S01]  /*10a0*/  MOV R0, 0x0 ;  /* 0x0000000000007802 */ /* 0x000fe20000000f00 */
[----:B------:R-:W-:Y:S01]  /*10b0*/  ULDC.64 UR4, c[0x4][0x68] ;  /* 0x01001a0000047ab9 */ /* 0x000fe20000000a00 */
[----:B------:R-:W-:Y:S01]  /*10c0*/  ULDC.64 UR6, c[0x4][0x8] ;  /* 0x0100020000067ab9 */ /* 0x000fe20000000a00 */
[----:B01----:R-:W-:Y:S01]  /*10d0*/  IMAD.U32 R4, RZ, RZ, UR4 ;  /* 0x00000004ff047e24 */ /* 0x003fe2000f8e00ff */
[----:B------:R0:W1:Y:S01]  /*10e0*/  LDC.64 R14, c[0x4][R0] ;  /* 0x01000000000e7b82 */ /* 0x0000620000000a00 */
[----:B------:R-:W-:Y:S01]  /*10f0*/  IMAD.U32 R5, RZ, RZ, UR5 ;  /* 0x00000005ff057e24 */ /* 0x000fe2000f8e00ff */
[----:B------:R-:W-:Y:S01]  /*1100*/  ULDC.64 UR4, c[0x4][0x70] ;  /* 0x01001c0000047ab9 */ /* 0x000fe20000000a00 */
[----:B------:R-:W-:Y:S02]  /*1110*/  IMAD.U32 R10, RZ, RZ, UR6 ;  /* 0x00000006ff0a7e24 */ /* 0x000fe4000f8e00ff */
[----:B------:R-:W-:Y:S02]  /*1120*/  IMAD.U32 R6, RZ, RZ, UR4 ;  /* 0x00000004ff067e24 */ /* 0x000fe4000f8e00ff */
[----:B------:R-:W-:-:S02]  /*1130*/  IMAD.U32 R7, RZ, RZ, UR5 ;  /* 0x00000005ff077e24 */ /* 0x000fc4000f8e00ff */
[----:B------:R-:W-:Y:S02]  /*1140*/  IMAD.U32 R11, RZ, RZ, UR7 ;  /* 0x00000007ff0b7e24 */ /* 0x000fe4000f8e00ff */
[----:B------:R-:W-:Y:S02]  /*1150*/  IMAD.MOV.U32 R8, RZ, RZ, 0x1e1 ;  /* 0x000001e1ff087424 */ /* 0x000fe400078e00ff */
[----:B------:R-:W-:Y:S02]  /*1160*/  IMAD.MOV.U32 R12, RZ, RZ, 0x1 ;  /* 0x00000001ff0c7424 */ /* 0x000fe400078e00ff */
[----:B0-----:R-:W-:-:S07]  /*1170*/  IMAD.MOV.U32 R13, RZ, RZ, RZ ;  /* 0x000000ffff0d7224 */ /* 0x001fce00078e00ff */
[----:B------:R-:W-:-:S07]  /*1180*/  LEPC R20, `(.L_x_13) ;  /* 0x000000001014794e */ /* 0x000fce0000000000 */
[----:B-1---5:R-:W-:Y:S05]  /*1190*/  CALL.ABS.NOINC R14 ;  /* 0x000000000e007343 */ /* 0x022fea0003c00000 */
.L_x_13:
[----:B------:R-:W-:-:S13]  /*11a0*/  ISETP.NE.AND P0, PT, R166, 0x3, PT ;  /* 0x00000003a600780c */ /* 0x000fda0003f05270 */
[----:B------:R-:W-:Y:S05]  /*11b0*/  @!P0 BRA `(.L_x_14) ;  /* 0x0000000000048947 */ /* 0x000fea0003800000 */
[----:B------:R-:W-:Y:S01]  /*11c0*/  BPT.TRAP 0x1 ;  /* 0x000000040000795c */ /* 0x000fe20000300000 */
.L_x_14:
[----:B------:R-:W-:Y:S02]  /*11d0*/  IMAD.U32 R3, RZ, RZ, UR39 ;  /* 0x00000027ff037e24 */ /* 0x000fe4000f8e00ff */
[----:B------:R-:W-:-:S03]  /*11e0*/  IMAD.U32 R0, RZ, RZ, UR38 ;  /* 0x00000026ff007e24 */ /* 0x000fc6000f8e00ff */
[----:B------:R-:W-:Y:S02]  /*11f0*/  LEA R3, R3, UR42, 0x3 ;  /* 0x0000002a03037c11 */ /* 0x000fe4000f8e18ff */
[----:B------:R-:W-:-:S04]  /*1200*/  SHF.L.U32 R0, R0, 0x1f, RZ ;  /* 0x0000001f00007819 */ /* 0x000fc800000006ff */
[----:B------:R2:W3:Y:S01]  /*1210*/  SYNCS.PHASECHK.TRANS64.TRYWAIT P1, [R3+URZ], R0 ;  /* 0x00000000030075a7 */ /* 0x0004e2000802017f */
[----:B------:R-:W-:Y:S05]  /*1220*/  @!P0 BRA `(.L_x_15) ;  /* 0x0000000000048947 */ /* 0x000fea0003800000 */
[----:B------:R-:W-:Y:S01]  /*1230*/  BPT.TRAP 0x1 ;  /* 0x000000040000795c */ /* 0x000fe20000300000 */
.L_x_15:
[----:B---3--:R-:W-:Y:S05]  /*1240*/  @P1 BRA `(.L_x_16) ;  /* 0x0000000000081947 */ /* 0x008fea0003800000 */
[----:B------:R-:W3:Y:S02]  /*1250*/  SYNCS.PHASECHK.TRANS64.TRYWAIT P1, [R3+URZ], R0 ;  /* 0x00000000030075a7 */ /* 0x000ee4000802017f */
[----:B---3--:R-:W-:Y:S05]  /*1260*/  @!P1 BRA `(.L_x_17) ;  /* 0x000000c0008c9947 */ /* 0x008fea0003800000 */
.L_x_16:
[----:B------:R-:W-:-:S04]  /*1270*/  UISETP.LT.AND UP0, UPT, UR40, 0x1, UPT ;  /* 0x000000012800788c */ /* 0x000fc8000bf01270 */
[----:B------:R-:W-:-:S04]  /*1280*/  USEL UR4, UR40, 0x1, UP0 ;  /* 0x0000000128047887 */ /* 0x000fc80008000000 */
[----:B------:R-:W-:-:S06]  /*1290*/  UIADD3 UR4, UR40, -UR4, URZ ;  /* 0x8000000428047290 */ /* 0x000fcc000fffe03f */
[----:B--23--:R-:W-:Y:S01]  /*12a0*/  IMAD.U32 R0, RZ, RZ, UR4 ;  /* 0x00000004ff007e24 */ /* 0x00cfe2000f8e00ff */
[----:B------:R-:W-:Y:S05]  /*12b0*/  WARPSYNC.ALL ;  /* 0x0000000000007948 */ /* 0x000fea0003800000 */
[----:B------:R-:W-:Y:S01]  /*12c0*/  ISETP.GE.AND P1, PT, R0, 0x1, PT ;  /* 0x000000010000780c */ /* 0x000fe20003f26270 */
[----:B------:R-:W-:Y:S01]  /*12d0*/  UIADD3 UR4, UR42, 0xe0180, URZ ;  /* 0x000e01802a047890 */ /* 0x000fe2000fffe03f */
[----:B------:R-:W-:Y:S01]  /*12e0*/  WARPGROUP.ARRIVE ;  /* 0x00000000000079c5 */ /* 0x000fe20000000000 */
[----:B------:R-:W-:Y:S01]  /*12f0*/  UMOV UR9, 0x40000040 ;  /* 0x4000004000097882 */ /* 0x000fe20000000000 */
[----:B------:R-:W-:Y:S01]  /*1300*/  UMOV UR11, 0x40000040 ;  /* 0x40000040000b7882 */ /* 0x000fe20000000000 */
[----:B------:R-:W-:Y:S01]  /*1310*/  USHF.R.U32.HI UR4, URZ, 0x4, UR4 ;  /* 0x000000043f047899 */ /* 0x000fe20008011604 */
[----:B------:R-:W-:Y:S01]  /*1320*/  UMOV UR15, UR11 ;  /* 0x0000000b000f7c82 */ /* 0x000fe20008000000 */
[----:B------:R-:W-:-:S02]  /*1330*/  UMOV UR13, 0x40000040 ;  /* 0x40000040000d7882 */ /* 0x000fc40000000000 */
[----:B------:R-:W-:Y:S02]  /*1340*/  ULOP3.LUT UR5, UR4, 0x3fff, URZ, 0xc0, !UPT ;  /* 0x00003fff04057892 */ /* 0x000fe4000f8ec03f */
[----:B------:R-:W-:Y:S02]  /*1350*/  ULOP3.LUT UR4, UR41, 0x10000, URZ, 0xfc, !UPT ;  /* 0x0001000029047892 */ /* 0x000fe4000f8efc3f */
[----:B------:R-:W-:Y:S02]  /*1360*/  ULOP3.LUT UR5, UR5, 0x10000, URZ, 0xfc, !UPT ;  /* 0x0001000005057892 */ /* 0x000fe4000f8efc3f */
[----:B------:R-:W-:Y:S02]  /*1370*/  ULEA UR8, UR39, UR4, 0xd ;  /* 0x0000000427087291 */ /* 0x000fe4000f8e683f */
[----:B------:R-:W-:Y:S02]  /*1380*/  ULEA UR6, UR39, UR5, 0xc ;  /* 0x0000000527067291 */ /* 0x000fe4000f8e603f */
[----:B------:R-:W-:-:S05]  /*1390*/  UIADD3 UR12, UR8, 0x400, URZ ;  /* 0x00000400080c7890 */ /* 0x000fca000fffe03f */
[----:B------:R-:W-:Y:S02]  /*13a0*/  UMOV UR10, UR6 ;  /* 0x00000006000a7c82 */ /* 0x000fe40008000000 */
[----:B------:R-:W-:Y:S01]  /*13b0*/  HGMMA.64x128x8.F32.TF32 R88, gdesc[UR8], RZ, !UPT, gsb0 ;  /* 0x05e00000085879f0 */ /* 0x000fe2000c0028ff */
[----:B------:R-:W-:Y:S02]  /*13c0*/  UMOV UR14, UR10 ;  /* 0x0000000a000e7c82 */ /* 0x000fe40008000000 */
[----:B------:R-:W-:Y:S02]  /*13d0*/  WARPGROUP.DEPBAR.LE gsb0, 0x0 ;  /* 0x00008000000079c5 */ /* 0x000fe40000010000 */
[----:B------:R-:W-:-:S07]  /*13e0*/  WARPGROUP.ARRIVE ;  /* 0x00000000000079c5 */ /* 0x000fce0000000000 */
[----:B------:R-:W-:Y:S01]  /*13f0*/  HGMMA.64x128x8.F32.TF32 R24, gdesc[UR12], RZ, !UPT, gsb0 ;  /* 0x05e000000c1879f0 */ /* 0x000fe2000c0028ff */
[----:B------:R-:W-:Y:S02]  /*1400*/  UIADD3 UR12, UR8, 0x2, URZ ;  /* 0x00000002080c7890 */ /* 0x000fe4000fffe03f */
[----:B------:R-:W-:Y:S01]  /*1410*/  UIADD3 UR14, UR6, 0x2, URZ ;  /* 0x00000002060e7890 */ /* 0x000fe2000fffe03f */
[----:B------:R-:W-:Y:S01]  /*1420*/  UMOV UR13, 0x40000040 ;  /* 0x40000040000d7882 */ /* 0x000fe20000000000 */
[----:B------:R-:W-:Y:S01]  /*1430*/  UMOV UR15, 0x40000040 ;  /* 0x40000040000f7882 */ /* 0x000fe20000000000 */
[----:B------:R-:W-:Y:S02]  /*1440*/  WARPGROUP.DEPBAR.LE gsb0, 0x0 ;  /* 0x00008000000079c5 */ /* 0x000fe40000010000 */
[----:B------:R-:W-:-:S06]  /*1450*/  WARPGROUP.ARRIVE ;  /* 0x00000000000079c5 */ /* 0x000fcc0000000000 */
[----:B------:R-:W-:Y:S01]  /*1460*/  HGMMA.64x128x8.F32.TF32 R88, gdesc[UR12], R88, gsb0 ;  /* 0x05e000000c5879f0 */ /* 0x000fe20008002858 */
[----:B------:R-:W-:Y:S01]  /*1470*/  UIADD3 UR12, UR8, 0x402, URZ ;  /* 0x00000402080c7890 */ /* 0x000fe2000fffe03f */
[----:B------:R-:W-:Y:S01]  /*1480*/  UMOV UR13, 0x40000040 ;  /* 0x40000040000d7882 */ /* 0x000fe20000000000 */
[----:B------:R-:W-:Y:S02]  /*1490*/  WARPGROUP.DEPBAR.LE gsb0, 0x0 ;  /* 0x00008000000079c5 */ /* 0x000fe40000010000 */
[----:B------:R-:W-:-:S07]  /*14a0*/  WARPGROUP.ARRIVE ;  /* 0x00000000000079c5 */ /* 0x000fce0000000000 */
[----:B------:R-:W-:Y:S01]  /*14b0*/  HGMMA.64x128x8.F32.TF32 R24, gdesc[UR12], R24, gsb0 ;  /* 0x05e000000c1879f0 */ /* 0x000fe20008002818 */
        /* <DEDUP_REMOVED lines=167> */
[----:B------:R-:W-:Y:S03]  /*1f30*/  HGMMA.64x128x8.F32.TF32 R24, gdesc[UR12], R24, gsb0 ;  /* 0x05e000000c1879f0 */ /* 0x000fe60008002818 */
[----:B------:R-:W-:Y:S02]  /*1f40*/  WARPGROUP.DEPBAR.LE gsb0, 0x0 ;  /* 0x00008000000079c5 */ /* 0x000fe40000010000 */
[----:B------:R-:W-:Y:S05]  /*1f50*/  @!P1 BRA `(.L_x_18) ;  /* 0x0000000c00a89947 */ /* 0x000fea0003800000 */
[----:B------:R-:W-:-:S04]  /*1f60*/  UIADD3 UR6, UR39, 0x1, URZ ;  /* 0x0000000127067890 */ /* 0x000fc8000fffe03f */
[----:B------:R-:W-:-:S04]  /*1f70*/  UISETP.NE.AND UP0, UPT, UR6, 0x7, UPT ;  /* 0x000000070600788c */ /* 0x000fc8000bf05270 */
[----:B------:R-:W-:Y:S02]  /*1f80*/  USEL UR7, URZ, 0x1, UP0 ;  /* 0x000000013f077887 */ /* 0x000fe40008000000 */
[----:B------:R-:W-:Y:S02]  /*1f90*/  USEL UR6, UR6, URZ, UP0 ;  /* 0x0000003f06067287 */ /* 0x000fe40008000000 */
[----:B------:R-:W-:-:S06]  /*1fa0*/  ULOP3.LUT UR7, UR38, UR7, URZ, 0x3c, !UPT ;  /* 0x0000000726077292 */ /* 0x000fcc000f8e3c3f */
[----:B01----:R-:W-:Y:S01]  /*1fb0*/  IMAD.U32 R5, RZ, RZ, UR7 ;  /* 0x00000007ff057e24 */ /* 0x003fe2000f8e00ff */
[----:B------:R-:W-:-:S06]  /*1fc0*/  UMOV UR7, UR39 ;  /* 0x0000002700077c82 */ /* 0x000fcc0008000000 */
.L_x_25:
[----:B01----:R-:W-:Y:S05]  /*1fd0*/  @!P0 BRA `(.L_x_19) ;  /* 0x0000000000048947 */ /* 0x003fea0003800000 */
[----:B------:R-:W-:Y:S01]  /*1fe0*/  BPT.TRAP 0x1 ;  /* 0x000000040000795c */ /* 0x000fe20000300000 */
.L_x_19:
[----:B------:R-:W0:Y:S01]  /*1ff0*/  S2UR UR9, SR_CgaCtaId ;  /* 0x00000000000979c3 */ /* 0x000e220000008800 */
[----:B------:R-:W-:Y:S01]  /*2000*/  UMOV UR8, 0x400 ;  /* 0x0000040000087882 */ /* 0x000fe20000000000 */
[----:B------:R-:W-:Y:S01]  /*2010*/  SHF.L.U32 R3, R5, 0x1f, RZ ;  /* 0x0000001f05037819 */ /* 0x000fe200000006ff */
[----:B0-----:R-:W-:-:S04]  /*2020*/  ULEA UR8, UR9, UR8, 0x18 ;  /* 0x0000000809087291 */ /* 0x001fc8000f8ec03f */
[----:B------:R-:W-:-:S09]  /*2030*/  ULEA UR9, UR6, UR8, 0x3 ;  /* 0x0000000806097291 */ /* 0x000fd2000f8e183f */
[----:B------:R0:W1:Y:S01]  /*2040*/  SYNCS.PHASECHK.TRANS64.TRYWAIT P1, [UR9], R3 ;  /* 0x00000003ff0075a7 */ /* 0x0000620008020149 */
[----:B------:R-:W-:Y:S05]  /*2050*/  @!P0 BRA `(.L_x_20) ;  /* 0x0000000000048947 */ /* 0x000fea0003800000 */
[----:B------:R-:W-:Y:S01]  /*2060*/  BPT.TRAP 0x1 ;  /* 0x000000040000795c */ /* 0x000fe20000300000 */
.L_x_20:
[----:B-1----:R-:W-:Y:S05]  /*2070*/  @P1 BRA `(.L_x_21) ;  /* 0x0000000000081947 */ /* 0x002fea0003800000 */
[----:B------:R-:W1:Y:S02]  /*2080*/  SYNCS.PHASECHK.TRANS64.TRYWAIT P1, [UR9], R3 ;  /* 0x00000003ff0075a7 */ /* 0x000e640008020149 */
[----:B-1----:R-:W-:Y:S05]  /*2090*/  @!P1 BRA `(.L_x_22) ;  /* 0x000000b400149947 */ /* 0x002fea0003800000 */
.L_x_21:
[----:B------:R-:W-:Y:S01]  /*20a0*/  ULEA UR12, UR6, UR5, 0xc ;  /* 0x00000005060c7291 */ /* 0x000fe2000f8e603f */
[----:B------:R-:W-:Y:S01]  /*20b0*/  WARPGROUP.ARRIVE ;  /* 0x00000000000079c5 */ /* 0x000fe20000000000 */
[----:B------:R-:W-:Y:S01]  /*20c0*/  ULEA UR10, UR6, UR4, 0xd ;  /* 0x00000004060a7291 */ /* 0x000fe2000f8e683f */
[----:B------:R-:W-:Y:S01]  /*20d0*/  UMOV UR19, 0x40000040 ;  /* 0x4000004000137882 */ /* 0x000fe20000000000 */
[----:B------:R-:W-:Y:S01]  /*20e0*/  UMOV UR17, 0x40000040 ;  /* 0x4000004000117882 */ /* 0x000fe20000000000 */
[----:B------:R-:W-:Y:S02]  /*20f0*/  UIADD3 UR14, UR12, 0xc06, URZ ;  /* 0x00000c060c0e7890 */ /* 0x000fe4000fffe03f */
[----:B------:R-:W-:Y:S02]  /*2100*/  UMOV UR18, UR12 ;  /* 0x0000000c00127c82 */ /* 0x000fe40008000000 */
[----:B------:R-:W-:Y:S01]  /*2110*/  UMOV UR16, UR10 ;  /* 0x0000000a00107c82 */ /* 0x000fe20008000000 */
[----:B------:R-:W-:Y:S01]  /*2120*/  UMOV UR15, 0x40000040 ;  /* 0x40000040000f7882 */ /* 0x000fe20000000000 */
[----:B------:R-:W-:Y:S01]  /*2130*/  HGMMA.64x128x8.F32.TF32 R88, gdesc[UR16], R88, gsb0 ;  /* 0x05e00000105879f0 */ /* 0x000fe20008002858 */
[----:B------:R-:W-:Y:S01]  /*2140*/  UIADD3 UR16, UR10, 0x400, URZ ;  /* 0x000004000a107890 */ /* 0x000fe2000fffe03f */
[----:B------:R-:W-:Y:S01]  /*2150*/  UMOV UR17, 0x40000040 ;  /* 0x4000004000117882 */ /* 0x000fe20000000000 */
[----:B------:R-:W-:Y:S01]  /*2160*/  UMOV UR13, 0x40000040 ;  /* 0x40000040000d7882 */ /* 0x000fe20000000000 */
[----:B------:R-:W-:-:S02]  /*2170*/  WARPGROUP.DEPBAR.LE gsb0, 0x0 ;  /* 0x00008000000079c5 */ /* 0x000fc40000010000 */
[----:B------:R-:W-:-:S06]  /*2180*/  WARPGROUP.ARRIVE ;  /* 0x00000000000079c5 */ /* 0x000fcc0000000000 */
        /* <DEDUP_REMOVED lines=161> */
[----:B------:R-:W-:Y:S01]  /*2ba0*/  UIADD3 UR12, UR10, 0x1806, URZ ;  /* 0x000018060a0c7890 */ /* 0x000fe2000fffe03f */
        /* <DEDUP_REMOVED lines=9> */
[----:B------:R-:W-:-:S07]  /*2c40*/  WARPGROUP.ARRIVE ;  /* 0x00000000000079c5 */ /* 0x000fce0000000000 */
        /* <DEDUP_REMOVED lines=8> */
[----:B------:R-:W-:Y:S01]  /*2cd0*/  BPT.TRAP 0x1 ;  /* 0x000000040000795c */ /* 0x000fe20000300000 */
.L_x_23:
[----:B------:R-:W-:Y:S01]  /*2ce0*/  ULEA UR8, UR7, UR8, 0x3 ;  /* 0x0000000807087291 */ /* 0x000fe2000f8e183f */
[----:B------:R-:W-:-:S03]  /*2cf0*/  ISETP.GT.U32.AND P1, PT, R19, 0x1, PT ;  /* 0x000000011300780c */ /* 0x000fc60003f24070 */
[----:B------:R-:W-:-:S04]  /*2d00*/  UIADD3 UR8, UR8, 0x38, URZ ;  /* 0x0000003808087890 */ /* 0x000fc8000fffe03f */
[----:B------:R-:W-:-:S09]  /*2d10*/  UPRMT UR8, URZ, 0x654, UR8 ;  /* 0x000006543f087896 */ /* 0x000fd20008000008 */
[----:B------:R-:W-:Y:S01]  /*2d20*/  SYNCS.ARRIVE.TRANS64.RED.A1T0 RZ, [UR8], RZ ;  /* 0x000000ffffff79a7 */ /* 0x000fe20008100408 */
[----:B------:R-:W-:Y:S05]  /*2d30*/  @P1 BRA `(.L_x_24) ;  /* 0x0000000000041947 */ /* 0x000fea0003800000 */
[----:B------:R-:W-:Y:S01]  /*2d40*/  BPT.TRAP 0x1 ;  /* 0x000000040000795c */ /* 0x000fe20000300000 */
.L_x_24:
[----:B------:R-:W-:Y:S01]  /*2d50*/  UIADD3 UR6, UR6, 0x1, URZ ;  /* 0x0000000106067890 */ /* 0x000fe2000fffe03f */
[C---:B------:R-:W-:Y:S01]  /*2d60*/  ISETP.GT.AND P1, PT, R0.reuse, 0x1, PT ;  /* 0x000000010000780c */ /* 0x040fe20003f24270 */
[----:B------:R-:W-:Y:S01]  /*2d70*/  UIADD3 UR7, UR7, 0x1, URZ ;  /* 0x0000000107077890 */ /* 0x000fe2000fffe03f */
[----:B------:R-:W-:Y:S01]  /*2d80*/  VIADD R0, R0, 0xffffffff ;  /* 0xffffffff00007836 */ /* 0x000fe20000000000 */
[----:B------:R-:W-:Y:S02]  /*2d90*/  UISETP.NE.AND UP0, UPT, UR6, 0x7, UPT ;  /* 0x000000070600788c */ /* 0x000fe4000bf05270 */
[----:B------:R-:W-:Y:S02]  /*2da0*/  UISETP.NE.AND UP1, UPT, UR7, 0x7, UPT ;  /* 0x000000070700788c */ /* 0x000fe4000bf25270 */
[----:B------:R-:W-:Y:S02]  /*2db0*/  USEL UR8, URZ, 0x1, UP0 ;  /* 0x000000013f087887 */ /* 0x000fe40008000000 */
[----:B------:R-:W-:-:S02]  /*2dc0*/  USEL UR6, UR6, URZ, UP0 ;  /* 0x0000003f06067287 */ /* 0x000fc40008000000 */
[----:B------:R-:W-:Y:S02]  /*2dd0*/  USEL UR7, UR7, URZ, UP1 ;  /* 0x0000003f07077287 */ /* 0x000fe40008800000 */
[----:B------:R-:W-:Y:S01]  /*2de0*/  LOP3.LUT R5, R5, UR8, RZ, 0x3c, !PT ;  /* 0x0000000805057c12 */ /* 0x000fe2000f8e3cff */
[----:B------:R-:W-:Y:S09]  /*2df0*/  @P1 BRA `(.L_x_25) ;  /* 0xfffffff000741947 */ /* 0x000ff2000383ffff */
.L_x_18:
[----:B------:R-:W2:Y:S02]  /*2e00*/  LDC R0, c[0x0][0x28c] ;  /* 0x0000a300ff007b82 */ /* 0x000ea40000000800 */
[----:B--2---:R-:W-:-:S13]  /*2e10*/  ISETP.GE.AND P1, PT, R0, 0x1, PT ;  /* 0x000000010000780c */ /* 0x004fda0003f26270 */
[----:B------:R-:W-:Y:S05]  /*2e20*/  @!P1 BRA `(.L_x_26) ;  /* 0x0000000000509947 */ /* 0x000fea0003800000 */
[----:B------:R-:W-:Y:S05]  /*2e30*/  @!P0 BRA `(.L_x_27) ;  /* 0x0000000000048947 */ /* 0x000fea0003800000 */
[----:B------:R-:W-:Y:S01]  /*2e40*/  BPT.TRAP 0x1 ;  /* 0x000000040000795c */ /* 0x000fe20000300000 */
.L_x_27:
[----:B------:R-:W-:Y:S01]  /*2e50*/  UISETP.LT.AND UP0, UPT, UR40, 0x1, UPT ;  /* 0x000000012800788c */ /* 0x000fe2000bf01270 */
[----:B------:R-:W2:Y:S01]  /*2e60*/  S2UR UR7, SR_CgaCtaId ;  /* 0x00000000000779c3 */ /* 0x000ea20000008800 */
[----:B------:R-:W-:Y:S02]  /*2e70*/  ISETP.GT.U32.AND P0, PT, R19, 0x1, PT ;  /* 0x000000011300780c */ /* 0x000fe40003f04070 */
[----:B------:R-:W-:-:S04]  /*2e80*/  USEL UR6, UR40, 0x1, UP0 ;  /* 0x0000000128067887 */ /* 0x000fc80008000000 */
[----:B------:R-:W-:-:S04]  /*2e90*/  UIADD3 UR6, UR39, UR40, -UR6 ;  /* 0x0000002827067290 */ /* 0x000fc8000fffe806 */
[----:B------:R-:W-:-:S04]  /*2ea0*/  UIMAD.WIDE.U32 UR4, UR6, 0x24924925, URZ ;  /* 0x24924925060478a5 */ /* 0x000fc8000f8e003f */
[----:B------:R-:W-:-:S04]  /*2eb0*/  UIADD3 UR4, UR6, -UR5, URZ ;  /* 0x8000000506047290 */ /* 0x000fc8000fffe03f */
[----:B------:R-:W-:-:S03]  /*2ec0*/  ULEA.HI UR4, UR4, UR5, URZ, 0x1f ;  /* 0x0000000504047291 */ /* 0x000fc6000f8ff83f */
[----:B------:R-:W-:Y:S01]  /*2ed0*/  UMOV UR5, 0x400 ;  /* 0x0000040000057882 */ /* 0x000fe20000000000 */
[----:B------:R-:W-:Y:S02]  /*2ee0*/  USHF.R.U32.HI UR4, URZ, 0x2, UR4 ;  /* 0x000000023f047899 */ /* 0x000fe40008011604 */
[----:B--2---:R-:W-:Y:S02]  /*2ef0*/  ULEA UR5, UR7, UR5, 0x18 ;  /* 0x0000000507057291 */ /* 0x004fe4000f8ec03f */
[----:B------:R-:W-:-:S04]  /*2f00*/  UIMAD UR4, UR4, -0x7, UR6 ;  /* 0xfffffff9040478a4 */ /* 0x000fc8000f8e0206 */
[----:B------:R-:W-:-:S04]  /*2f10*/  ULEA UR4, UR4, UR5, 0x3 ;  /* 0x0000000504047291 */ /* 0x000fc8000f8e183f */
[----:B------:R-:W-:-:S04]  /*2f20*/  UIADD3 UR4, UR4, 0x38, URZ ;  /* 0x0000003804047890 */ /* 0x000fc8000fffe03f */
[----:B------:R-:W-:-:S09]  /*2f30*/  UPRMT UR4, URZ, 0x654, UR4 ;  /* 0x000006543f047896 */ /* 0x000fd20008000004 */
[----:B------:R-:W-:Y:S01]  /*2f40*/  SYNCS.ARRIVE.TRANS64.RED.A1T0 RZ, [UR4], RZ ;  /* 0x000000ffffff79a7 */ /* 0x000fe20008100404 */
[----:B------:R-:W-:Y:S05]  /*2f50*/  @P0 BRA `(.L_x_26) ;  /* 0x0000000000040947 */ /* 0x000fea0003800000 */
[----:B------:R-:W-:Y:S01]  /*2f60*/  BPT.TRAP 0x1 ;  /* 0x000000040000795c */ /* 0x000fe20000300000 */
.L_x_26:
[----:B------:R-:W2:Y:S01]  /*2f70*/  LDC R6, c[0x0][0x288] ;  /* 0x0000a200ff067b82 */ /* 0x000ea20000000800 */
[----:B01----:R-:W-:Y:S01]  /*2f80*/  SHF.R.U32.HI R3, RZ, 0x2, R18 ;  /* 0x00000002ff037819 */ /* 0x003fe20000011612 */
[----:B------:R-:W-:Y:S01]  /*2f90*/  IMAD.SHL.U32 R13, R153, 0x80, RZ ;  /* 0x00000080990d7824 */ /* 0x000fe200078e00ff */
[----:B------:R-:W-:Y:S01]  /*2fa0*/  LOP3.LUT R4, R18, 0x60, RZ, 0xc0, !PT ;  /* 0x0000006012047812 */ /* 0x000fe200078ec0ff */
[----:B------:R-:W-:Y:S01]  /*2fb0*/  UIADD3 UR39, UR40, UR39, URZ ;  /* 0x0000002728277290 */ /* 0x000fe2000fffe03f */
[----:B------:R-:W-:Y:S01]  /*2fc0*/  LOP3.LUT R3, R3, 0x7, RZ, 0xc0, !PT ;  /* 0x0000000703037812 */ /* 0x000fe200078ec0ff */
[----:B------:R-:W-:Y:S01]  /*2fd0*/  IMAD.SHL.U32 R15, R152, 0x100, RZ ;  /* 0x00000100980f7824 */ /* 0x000fe200078e00ff */
[----:B------:R-:W-:Y:S01]  /*2fe0*/  SHF.R.U32.HI R10, RZ, 0x1, R4 ;  /* 0x00000001ff0a7819 */ /* 0x000fe20000011604 */
[----:B------:R-:W-:Y:S01]  /*2ff0*/  UISETP.GT.U32.AND UP0, UPT, UR39, 0x6, UPT ;  /* 0x000000062700788c */ /* 0x000fe2000bf04070 */
[----:B------:R-:W-:Y:S01]  /*3000*/  LOP3.LUT R0, R22, 0x1, RZ, 0xc0, !PT ;  /* 0x0000000116007812 */ /* 0x000fe200078ec0ff */
[----:B------:R-:W-:Y:S01]  /*3010*/  UIMAD.WIDE.U32 UR4, UR39, 0x24924925, URZ ;  /* 0x24924925270478a5 */ /* 0x000fe2000f8e003f */
[----:B------:R-:W-:Y:S01]  /*3020*/  IADD3 R5, RZ, -R10, -R3 ;  /* 0x8000000aff057210 */ /* 0x000fe20007ffe803 */
[----:B------:R-:W-:Y:S01]  /*3030*/  ULDC UR7, c[0x0][0x284] ;  /* 0x0000a10000077ab9 */ /* 0x000fe20000000800 */
[----:B------:R-:W-:Y:S01]  /*3040*/  UISETP.LT.U32.AND UP0, UPT, UR40, 0x7, UP0 ;  /* 0x000000072800788c */ /* 0x000fe20008701070 */
[C---:B------:R-:W-:Y:S01]  /*3050*/  IMAD.SHL.U32 R4, R0.reuse, 0x40, RZ ;  /* 0x0000004000047824 */ /* 0x040fe200078e00ff */
[----:B------:R-:W-:Y:S01]  /*3060*/  UIADD3 UR4, UR39, -UR5, URZ ;  /* 0x8000000527047290 */ /* 0x000fe2000fffe03f */
[----:B------:R-:W-:Y:S01]  /*3070*/  IMAD R12, R0, -0x40, R5 ;  /* 0xffffffc0000c7824 */ /* 0x000fe200078e0205 */
[----:B------:R-:W-:Y:S01]  /*3080*/  LOP3.LUT R0, R18, 0x3, RZ, 0xc0, !PT ;  /* 0x0000000312007812 */ /* 0x000fe200078ec0ff */
[----:B------:R-:W-:Y:S01]  /*3090*/  UISETP.GE.U32.AND UP1, UPT, UR40, 0x7, UPT ;  /* 0x000000072800788c */ /* 0x000fe2000bf26070 */
[----:B------:R-:W-:Y:S01]  /*30a0*/  SHF.R.S32.HI R21, RZ, 0x1f, R23 ;  /* 0x0000001fff157819 */ /* 0x000fe20000011417 */
[----:B------:R-:W-:Y:S01]  /*30b0*/  ULDC.64 UR8, c[0x0][0x5d0] ;  /* 0x0001740000087ab9 */ /* 0x000fe20000000a00 */
[----:B------:R-:W-:Y:S01]  /*30c0*/  USEL UR6, URZ, 0x1, !UP0 ;  /* 0x000000013f067887 */ /* 0x000fe2000c000000 */
[----:B------:R-:W-:Y:S01]  /*30d0*/  LOP3.LUT R3, R4, 0x40, R3, 0xe2, !PT ;  /* 0x0000004004037812 */ /* 0x000fe200078ee203 */
[----:B------:R-:W-:Y:S01]  /*30e0*/  ULEA.HI UR4, UR4, UR5, URZ, 0x1f ;  /* 0x0000000504047291 */ /* 0x000fe2000f8ff83f */
[----:B--2---:R-:W-:Y:S01]  /*30f0*/  IMAD R0, R0, -0x2, R6 ;  /* 0xfffffffe00007824 */ /* 0x004fe200078e0206 */
[----:B------:R-:W-:Y:S01]  /*3100*/  ISETP.GE.AND P0, PT, R13, R6, PT ;  /* 0x000000060d00720c */ /* 0x000fe20003f06270 */
[----:B------:R-:W-:Y:S01]  /*3110*/  IMAD.SHL.U32 R6, R18, 0x2, RZ ;  /* 0x0000000212067824 */ /* 0x000fe200078e00ff */
[----:B------:R-:W-:Y:S01]  /*3120*/  ULOP3.LUT UR38, UR38, UR6, URZ, 0x3c, !UPT ;  /* 0x0000000626267292 */ /* 0x000fe2000f8e3c3f */
[----:B------:R-:W-:Y:S01]  /*3130*/  IMAD R4, R21, UR8, RZ ;  /* 0x0000000815047c24 */ /* 0x000fe2000f8e02ff */
[----:B------:R-:W-:Y:S01]  /*3140*/  ISETP.GE.OR P0, PT, R15, UR7, P0 ;  /* 0x000000070f007c0c */ /* 0x000fe20008706670 */
[----:B------:R-:W-:Y:S01]  /*3150*/  IMAD.WIDE R8, R152, 0x100, RZ ;  /* 0x0000010098087825 */ /* 0x000fe200078e02ff */
[----:B------:R-:W-:Y:S01]  /*3160*/  LOP3.LUT R6, R13, 0x6, R6, 0xf8, !PT ;  /* 0x000000060d067812 */ /* 0x000fe200078ef806 */
[----:B------:R-:W-:-:S02]  /*3170*/  USHF.R.U32.HI UR4, URZ, 0x2, UR4 ;  /* 0x000000023f047899 */ /* 0x000fc40008011604 */
[----:B------:R-:W-:Y:S01]  /*3180*/  IMAD R11, R23, UR9, R4 ;  /* 0x00000009170b7c24 */ /* 0x000fe2000f8e0204 */
[----:B------:R-:W-:Y:S01]  /*3190*/  SHF.R.S32.HI R7, RZ, 0x1f, R6 ;  /* 0x0000001fff077819 */ /* 0x000fe20000011406 */
[----:B------:R-:W-:Y:S01]  /*31a0*/  @UP1 ULOP3.LUT UR38, UR38, 0x1, UR4, 0x78, !UPT ;  /* 0x0000000126261892 */ /* 0x000fe2000f8e7804 */
[----:B------:R-:W-:Y:S01]  /*31b0*/  LOP3.LUT R153, R8, R3, R10, 0xfe, !PT ;  /* 0x0000000308997212 */ /* 0x000fe200078efe0a */
[----:B------:R-:W-:Y:S01]  /*31c0*/  UIMAD UR39, UR4, -0x7, UR39 ;  /* 0xfffffff9042778a4 */ /* 0x000fe2000f8e0227 */
[----:B------:R-:W-:Y:S01]  /*31d0*/  IADD3 R3, -R15, UR7, R12 ;  /* 0x000000070f037c10 */ /* 0x000fe2000fffe10c */
[----:B------:R-:W-:-:S04]  /*31e0*/  IMAD.WIDE.U32 R4, R23, UR8, R6 ;  /* 0x0000000817047c25 */ /* 0x000fc8000f8e0006 */
[----:B------:R-:W-:Y:S02]  /*31f0*/  IMAD.IADD R11, R5, 0x1, R11 ;  /* 0x00000001050b7824 */ /* 0x000fe400078e020b */
[----:B------:R-:W-:Y:S02]  /*3200*/  IMAD.IADD R0, R0, 0x1, -R13 ;  /* 0x0000000100007824 */ /* 0x000fe400078e0a0d */
[----:B------:R-:W-:Y:S02]  /*3210*/  IMAD.MOV.U32 R152, RZ, RZ, -0x1 ;  /* 0xffffffffff987424 */ /* 0x000fe400078e00ff */
[----:B------:R-:W-:Y:S01]  /*3220*/  IMAD.MOV.U32 R10, RZ, RZ, R4 ;  /* 0x000000ffff0a7224 */ /* 0x000fe200078e0004 */
[----:B------:R-:W-:Y:S06]  /*3230*/  @P0 BRA `(.L_x_28) ;  /* 0x0000008000640947 */ /* 0x000fec0003800000 */
[----:B------:R-:W0:Y:S01]  /*3240*/  LDC.64 R4, c[0x0][0x5c8] ;  /* 0x00017200ff047b82 */ /* 0x000e220000000a00 */
[----:B-----5:R-:W-:Y:S01]  /*3250*/  FSETP.NEU.AND P0, PT, R155, RZ, PT ;  /* 0x000000ff9b00720b */ /* 0x020fe20003f0d000 */
[----:B------:R-:W-:Y:S01]  /*3260*/  BSSY B0, `(.L_x_28) ;  /* 0x0000816000007945 */ /* 0x000fe20003800000 */
[----:B------:R-:W-:-:S04]  /*3270*/  ISETP.GT.AND P3, PT, R3, RZ, PT ;  /* 0x000000ff0300720c */ /* 0x000fc80003f64270 */
[----:B------:R-:W-:Y:S01]  /*3280*/  ISETP.GT.AND P2, PT, R0, RZ, P3 ;  /* 0x000000ff0000720c */ /* 0x000fe20001f44270 */
[-C--:B0-----:R-:W-:Y:S02]  /*3290*/  IMAD R12, R9, R4.reuse, RZ ;  /* 0x00000004090c7224 */ /* 0x081fe400078e02ff */
[----:B------:R-:W-:-:S04]  /*32a0*/  IMAD.WIDE.U32 R168, R153, R4, R10 ;  /* 0x0000000499a87225 */ /* 0x000fc800078e000a */
[----:B------:R-:W-:-:S04]  /*32b0*/  IMAD R11, R153, R5, R12 ;  /* 0x00000005990b7224 */ /* 0x000fc800078e020c */
[----:B------:R-:W-:Y:S01]  /*32c0*/  IMAD.IADD R171, R169, 0x1, R11 ;  /* 0x00000001a9ab7824 */ /* 0x000fe200078e020b */
[----:B------:R-:W-:Y:S06]  /*32d0*/  @!P0 BRA `(.L_x_29) ;  /* 0x0000005c00148947 */ /* 0x000fec0003800000 */
[----:B------:R-:W0:Y:S01]  /*32e0*/  LDC.64 R12, c[0x0][0x5b8] ;  /* 0x00016e00ff0c7b82 */ /* 0x000e220000000a00 */
[----:B------:R-:W-:-:S07]  /*32f0*/  ULDC.64 UR4, c[0x0][0x5c0] ;  /* 0x0001700000047ab9 */ /* 0x000fce0000000a00 */
[----:B------:R-:W1:Y:S08]  /*3300*/  LDC.64 R14, c[0x0][0x5b0] ;  /* 0x00016c00ff0e7b82 */ /* 0x000e700000000a00 */
[----:B------:R-:W2:Y:S01]  /*3310*/  LDC.64 R10, c[0x0][0x5a8] ;  /* 0x00016a00ff0a7b82 */ /* 0x000ea20000000a00 */
[----:B0-----:R-:W-:-:S04]  /*3320*/  IMAD R20, R21, R12, RZ ;  /* 0x0000000c15147224 */ /* 0x001fc800078e02ff */
[C---:B------:R-:W-:Y:S02]  /*3330*/  IMAD R13, R23.reuse, R13, R20 ;  /* 0x0000000d170d7224 */ /* 0x040fe400078e0214 */
[----:B------:R-:W-:-:S04]  /*3340*/  IMAD.WIDE.U32 R20, R23, R12, R6 ;  /* 0x0000000c17147225 */ /* 0x000fc800078e0006 */
[----:B-1----:R-:W-:Y:S02]  /*3350*/  IMAD R156, R9, R14, RZ ;  /* 0x0000000e099c7224 */ /* 0x002fe400078e02ff */
[----:B------:R-:W-:Y:S02]  /*3360*/  IMAD.IADD R157, R21, 0x1, R13 ;  /* 0x00000001159d7824 */ /* 0x000fe400078e020d */
[----:B------:R-:W-:Y:S02]  /*3370*/  IMAD R173, R153, R15, R156 ;  /* 0x0000000f99ad7224 */ /* 0x000fe400078e029c */
[----:B------:R-:W-:-:S04]  /*3380*/  IMAD.MOV.U32 R156, RZ, RZ, R20 ;  /* 0x000000ffff9c7224 */ /* 0x000fc800078e0014 */
[----:B------:R-:W-:-:S04]  /*3390*/  IMAD.WIDE.U32 R158, R153, R14, R156 ;  /* 0x0000000e999e7225 */ /* 0x000fc800078e009c */
[----:B------:R-:W-:Y:S01]  /*33a0*/  IMAD.IADD R159, R159, 0x1, R173 ;  /* 0x000000019f9f7824 */ /* 0x000fe200078e02ad */
[----:B--2---:R-:W-:-:S04]  /*33b0*/  LEA R160, P0, R158, R10, 0x2 ;  /* 0x0000000a9ea07211 */ /* 0x004fc800078010ff */
[----:B------:R-:W-:-:S05]  /*33c0*/  LEA.HI.X R161, R158, R11, R159, 0x2, P0 ;  /* 0x0000000b9ea17211 */ /* 0x000fca00000f149f */
[----:B------:R0:W2:Y:S01]  /*33d0*/  @P2 LDG.E.LTC128B R167, desc[UR36][R160.64] ;  /* 0x00000024a0a72981 */ /* 0x0000a2000c1e1920 */
[----:B------:R-:W-:Y:S01]  /*33e0*/  LEA R158, P0, R168, UR4, 0x2 ;  /* 0x00000004a89e7c11 */ /* 0x000fe2000f8010ff */
[----:B------:R-:W-:Y:S01]  /*33f0*/  IMAD.WIDE.U32 R162, R153, R14, R6 ;  /* 0x0000000e99a27225 */ /* 0x000fe200078e0006 */
[----:B------:R-:W-:Y:S01]  /*3400*/  ISETP.GT.AND P1, PT, R0, 0x1, P3 ;  /* 0x000000010000780c */ /* 0x000fe20001f24270 */
[----:B------:R-:W-:Y:S01]  /*3410*/  BSSY B1, `(.L_x_30) ;  /* 0x0000011000017945 */ /* 0x000fe20003800000 */
[----:B------:R-:W-:Y:S01]  /*3420*/  LEA.HI.X R159, R168, UR5, R171, 0x2, P0 ;  /* 0x00000005a89f7c11 */ /* 0x000fe200080f14ab */
[----:B------:R-:W-:Y:S01]  /*3430*/  IMAD.IADD R163, R173, 0x1, R163 ;  /* 0x00000001ada37824 */ /* 0x000fe200078e02a3 */
[C---:B0-----:R-:W-:Y:S01]  /*3440*/  SHF.L.U64.HI R161, R14.reuse, 0x3, R15 ;  /* 0x000000030ea17819 */ /* 0x041fe2000001020f */
[----:B------:R-:W-:-:S04]  /*3450*/  IMAD.SHL.U32 R160, R14, 0x8, RZ ;  /* 0x000000080ea07824 */ /* 0x000fc800078e00ff */
[----:B------:R-:W-:Y:S01]  /*3460*/  IMAD.WIDE.U32 R170, R153, R14, R160 ;  /* 0x0000000e99aa7225 */ /* 0x000fe200078e00a0 */
[----:B--2---:R-:W-:-:S05]  /*3470*/  LOP3.LUT R164, R167, 0xffffe000, RZ, 0xc0, !PT ;  /* 0xffffe000a7a47812 */ /* 0x004fca00078ec0ff */
[----:B------:R-:W-:Y:S01]  /*3480*/  FMUL R169, R164, R155 ;  /* 0x0000009ba4a97220 */ /* 0x000fe20000400000 */
[----:B------:R-:W-:-:S04]  /*3490*/  IMAD.WIDE.U32 R164, R23, R12, R162 ;  /* 0x0000000c17a47225 */ /* 0x000fc800078e00a2 */
[----:B------:R-:W-:Y:S01]  /*34a0*/  FFMA R169, R88, R154, R169 ;  /* 0x0000009a58a97223 */ /* 0x000fe200000000a9 */
[----:B------:R-:W-:Y:S01]  /*34b0*/  IMAD.IADD R88, R13, 0x1, R165 ;  /* 0x000000010d587824 */ /* 0x000fe200078e02a5 */
[----:B------:R-:W-:-:S03]  /*34c0*/  LEA R162, P0, R164, R10, 0x2 ;  /* 0x0000000aa4a27211 */ /* 0x000fc600078010ff */
[----:B------:R-:W-:Y:S02]  /*34d0*/  F2FP.TF32.F32.PACK_B R169, R169 ;  /* 0x000000a9ffa9723e */ /* 0x000fe400024050ff */
[----:B------:R-:W-:-:S03]  /*34e0*/  LEA.HI.X R163, R164, R11, R88, 0x2, P0 ;  /* 0x0000000ba4a37211 */ /* 0x000fc600000f1458 */
[----:B------:R0:W-:Y:S01]  /*34f0*/  @P2 STG.E desc[UR36][R158.64], R169 ;  /* 0x000000a99e002986 */ /* 0x0001e2000c101924 */
[----:B------:R-:W-:Y:S05]  /*3500*/  @!P1 BRA `(.L_x_31) ;  /* 0x0000000000049947 */ /* 0x000fea0003800000 */
[----:B------:R1:W5:Y:S02]  /*3510*/  LDG.E.LTC128B R167, desc[UR36][R162.64+0x4] ;  /* 0x00000424a2a77981 */ /* 0x000364000c1e1920 */
.L_x_31:
[----:B------:R-:W-:Y:S05]  /*3520*/  BSYNC B1 ;  /* 0x0000000000017941 */ /* 0x000fea0003800000 */
.L_x_30:
[----:B-----5:R-:W-:Y:S01]  /*3530*/  LOP3.LUT R88, R167, 0xffffe000, RZ, 0xc0, !PT ;  /* 0xffffe000a7587812 */ /* 0x020fe200078ec0ff */
[----:B0-----:R-:W-:Y:S01]  /*3540*/  IMAD.IADD R169, R173, 0x1, R171 ;  /* 0x00000001ada97824 */ /* 0x001fe200078e02ab */
[----:B------:R-:W-:Y:S01]  /*3550*/  ISETP.GT.AND P0, PT, R3, 0x8, PT ;  /* 0x000000080300780c */ /* 0x000fe20003f04270 */
[----:B------:R-:W-:Y:S01]  /*3560*/  IMAD.MOV.U32 R172, RZ, RZ, R167 ;  /* 0x000000ffffac7224 */ /* 0x000fe200078e00a7 */
[----:B------:R-:W-:Y:S01]  /*3570*/  IADD3 R164, P4, R20, R170, RZ ;  /* 0x000000aa14a47210 */ /* 0x000fe20007f9e0ff */
[----:B------:R-:W-:Y:S01]  /*3580*/  FMUL R88, R88, R155 ;  /* 0x0000009b58587220 */ /* 0x000fe20000400000 */
[----:B------:R-:W-:-:S03]  /*3590*/  ISETP.GT.AND P2, PT, R0, RZ, P0 ;  /* 0x000000ff0000720c */ /* 0x000fc60000744270 */
[----:B------:R-:W-:Y:S01]  /*35a0*/  FFMA R173, R89, R154, R88 ;  /* 0x0000009a59ad7223 */ /* 0x000fe20000000058 */
[----:B------:R-:W-:Y:S01]  /*35b0*/  IMAD.X R165, R169, 0x1, R157, P4 ;  /* 0x00000001a9a57824 */ /* 0x000fe200020e069d */
[----:B------:R-:W-:-:S03]  /*35c0*/  LEA R88, P4, R164, R10, 0x2 ;  /* 0x0000000aa4587211 */ /* 0x000fc600078810ff */
[----:B------:R-:W-:Y:S02]  /*35d0*/  F2FP.TF32.F32.PACK_B R173, R173 ;  /* 0x000000adffad723e */ /* 0x000fe400024050ff */
[----:B------:R-:W-:-:S03]  /*35e0*/  LEA.HI.X R89, R164, R11, R165, 0x2, P4 ;  /* 0x0000000ba4597211 */ /* 0x000fc600020f14a5 */
[----:B------:R0:W-:Y:S04]  /*35f0*/  @P1 STG.E desc[UR36][R158.64+0x4], R173 ;  /* 0x000004ad9e001986 */ /* 0x0001e8000c101924 */
[----:B------:R2:W3:Y:S01]  /*3600*/  @P2 LDG.E.LTC128B R172, desc[UR36][R88.64] ;  /* 0x0000002458ac2981 */ /* 0x0004e2000c1e1920 */
[----:B------:R-:W-:Y:S01]  /*3610*/  IMAD.SHL.U32 R165, R4, 0x20, RZ ;  /* 0x0000002004a57824 */ /* 0x000fe200078e00ff */
[----:B------:R-:W-:Y:S01]  /*3620*/  IADD3 R170, P1, R6, R170, RZ ;  /* 0x000000aa06aa7210 */ /* 0x000fe20007f3e0ff */
[----:B------:R-:W-:Y:S03]  /*3630*/  BSSY B1, `(.L_x_32) ;  /* 0x0000011000017945 */ /* 0x000fe60003800000 */
[----:B------:R-:W-:Y:S01]  /*3640*/  IADD3 R168, P4, R165, R158, RZ ;  /* 0x0000009ea5a87210 */ /* 0x000fe20007f9e0ff */
[----:B------:R-:W-:Y:S01]  /*3650*/  IMAD.X R171, R7, 0x1, R169, P1 ;  /* 0x0000000107ab7824 */ /* 0x000fe200008e06a9 */
[----:B------:R-:W-:Y:S01]  /*3660*/  ISETP.GT.AND P1, PT, R0, 0x1, P0 ;  /* 0x000000010000780c */ /* 0x000fe20000724270 */
[----:B------:R-:W-:-:S03]  /*3670*/  IMAD.WIDE.U32 R170, R23, R12, R170 ;  /* 0x0000000c17aa7225 */ /* 0x000fc600078e00aa */
[----:B--2---:R-:W-:Y:S02]  /*3680*/  LEA R88, P5, R170, R10, 0x2 ;  /* 0x0000000aaa587211 */ /* 0x004fe400078a10ff */
[----:B---3--:R-:W-:-:S05]  /*3690*/  LOP3.LUT R164, R172, 0xffffe000, RZ, 0xc0, !PT ;  /* 0xffffe000aca47812 */ /* 0x008fca00078ec0ff */
[----:B------:R-:W-:-:S04]  /*36a0*/  FMUL R167, R164, R155 ;  /* 0x0000009ba4a77220 */ /* 0x000fc80000400000 */
[----:B------:R-:W-:Y:S01]  /*36b0*/  FFMA R175, R90, R154, R167 ;  /* 0x0000009a5aaf7223 */ /* 0x000fe200000000a7 */
[----:B------:R-:W-:Y:S01]  /*36c0*/  SHF.L.U64.HI R167, R4, 0x5, R5 ;  /* 0x0000000504a77819 */ /* 0x000fe20000010205 */
[----:B------:R-:W-:-:S03]  /*36d0*/  IMAD.IADD R90, R13, 0x1, R171 ;  /* 0x000000010d5a7824 */ /* 0x000fc600078e02ab */
[----:B------:R-:W-:Y:S01]  /*36e0*/  F2FP.TF32.F32.PACK_B R175, R175 ;  /* 0x000000afffaf723e */ /* 0x000fe200024050ff */
[----:B------:R-:W-:Y:S01]  /*36f0*/  IMAD.X R169, R167, 0x1, R159, P4 ;  /* 0x00000001a7a97824 */ /* 0x000fe200020e069f */
[----:B------:R-:W-:-:S04]  /*3700*/  LEA.HI.X R89, R170, R11, R90, 0x2, P5 ;  /* 0x0000000baa597211 */ /* 0x000fc800028f145a */
[----:B------:R0:W-:Y:S01]  /*3710*/  @P2 STG.E desc[UR36][R168.64], R175 ;  /* 0x000000afa8002986 */ /* 0x0001e2000c101924 */
[----:B------:R-:W-:Y:S05]  /*3720*/  @!P1 BRA `(.L_x_33) ;  /* 0x0000000000049947 */ /* 0x000fea0003800000 */
[----:B------:R2:W5:Y:S02]  /*3730*/  LDG.E.LTC128B R172, desc[UR36][R88.64+0x4] ;  /* 0x0000042458ac7981 */ /* 0x000564000c1e1920 */
.L_x_33:
[----:B------:R-:W-:Y:S05]  /*3740*/  BSYNC B1 ;  /* 0x0000000000017941 */ /* 0x000fea0003800000 */
.L_x_32:
[----:B-----5:R-:W-:Y:S01]  /*3750*/  LOP3.LUT R90, R172, 0xffffe000, RZ, 0xc0, !PT ;  /* 0xffffe000ac5a7812 */ /* 0x020fe200078ec0ff */
[----:B------:R-:W-:Y:S01]  /*3760*/  BSSY B1, `(.L_x_34) ;  /* 0x000000a000017945 */ /* 0x000fe20003800000 */
[----:B------:R-:W-:-:S03]  /*3770*/  ISETP.GT.AND P2, PT, R0, 0x8, P3 ;  /* 0x000000080000780c */ /* 0x000fc60001f44270 */
[----:B------:R-:W-:-:S04]  /*3780*/  FMUL R90, R90, R155 ;  /* 0x0000009b5a5a7220 */ /* 0x000fc80000400000 */
[----:B------:R-:W-:Y:S01]  /*3790*/  FFMA R171, R91, R154, R90 ;  /* 0x0000009a5bab7223 */ /* 0x000fe2000000005a */
[----:B------:R-:W-:Y:S02]  /*37a0*/  @P1 IMAD.MOV.U32 R90, RZ, RZ, R168 ;  /* 0x000000ffff5a1224 */ /* 0x000fe400078e00a8 */
[----:B------:R-:W-:Y:S02]  /*37b0*/  @P1 IMAD.MOV.U32 R91, RZ, RZ, R169 ;  /* 0x000000ffff5b1224 */ /* 0x000fe400078e00a9 */
[----:B------:R-:W-:-:S05]  /*37c0*/  F2FP.TF32.F32.PACK_B R171, R171 ;  /* 0x000000abffab723e */ /* 0x000fca00024050ff */
[----:B------:R3:W-:Y:S01]  /*37d0*/  @P1 STG.E desc[UR36][R90.64+0x4], R171 ;  /* 0x000004ab5a001986 */ /* 0x0007e2000c101924 */
[----:B------:R-:W-:Y:S05]  /*37e0*/  @!P2 BRA `(.L_x_35) ;  /* 0x000000000004a947 */ /* 0x000fea0003800000 */
[----:B------:R4:W5:Y:S02]  /*37f0*/  LDG.E.LTC128B R172, desc[UR36][R162.64+0x20] ;  /* 0x00002024a2ac7981 */ /* 0x000964000c1e1920 */
.L_x_35:
[----:B------:R-:W-:Y:S05]  /*3800*/  BSYNC B1 ;  /* 0x0000000000017941 */ /* 0x000fea0003800000 */
.L_x_34:
[----:B---3-5:R-:W-:Y:S01]  /*3810*/  LOP3.LUT R90, R172, 0xffffe000, RZ, 0xc0, !PT ;  /* 0xffffe000ac5a7812 */ /* 0x028fe200078ec0ff */
[----:B------:R-:W-:Y:S01]  /*3820*/  BSSY B1, `(.L_x_36) ;  /* 0x000000a000017945 */ /* 0x000fe20003800000 */
[----:B------:R-:W-:-:S03]  /*3830*/  ISETP.GT.AND P1, PT, R0, 0x9, P3 ;  /* 0x000000090000780c */ /* 0x000fc60001f24270 */
[----:B------:R-:W-:Y:S01]  /*3840*/  FMUL R91, R90, R155 ;  /* 0x0000009b5a5b7220 */ /* 0x000fe20000400000 */
[----:B------:R-:W-:-:S03]  /*3850*/  @P2 IMAD.MOV.U32 R90, RZ, RZ, R158 ;  /* 0x000000ffff5a2224 */ /* 0x000fc600078e009e */
[----:B------:R-:W-:Y:S01]  /*3860*/  FFMA R171, R92, R154, R91 ;  /* 0x0000009a5cab7223 */ /* 0x000fe2000000005b */
[----:B------:R-:W-:-:S04]  /*3870*/  @P2 IMAD.MOV.U32 R91, RZ, RZ, R159 ;  /* 0x000000ffff5b2224 */ /* 0x000fc800078e009f */
[----:B------:R-:W-:-:S05]  /*3880*/  F2FP.TF32.F32.PACK_B R171, R171 ;  /* 0x000000abffab723e */ /* 0x000fca00024050ff */
[----:B------:R3:W-:Y:S01]  /*3890*/  @P2 STG.E desc[UR36][R90.64+0x20], R171 ;  /* 0x000020ab5a002986 */ /* 0x0007e2000c101924 */
[----:B------:R-:W-:Y:S05]  /*38a0*/  @!P1 BRA `(.L_x_37) ;  /* 0x0000000000049947 */ /* 0x000fea0003800000 */
[----:B------:R0:W5:Y:S02]  /*38b0*/  LDG.E.LTC128B R172, desc[UR36][R162.64+0x24] ;  /* 0x00002424a2ac7981 */ /* 0x000164000c1e1920 */
.L_x_37:
[----:B------:R-:W-:Y:S05]  /*38c0*/  BSYNC B1 ;  /* 0x0000000000017941 */ /* 0x000fea0003800000 */
.L_x_36:
[----:B---3-5:R-:W-:Y:S01]  /*38d0*/  LOP3.LUT R90, R172, 0xffffe000, RZ, 0xc0, !PT ;  /* 0xffffe000ac5a7812 */ /* 0x028fe200078ec0ff */
[----:B------:R-:W-:Y:S01]  /*38e0*/  @P1 IMAD.MOV.U32 R91, RZ, RZ, R159 ;  /* 0x000000ffff5b1224 */ /* 0x000fe200078e009f */
[----:B------:R-:W-:Y:S01]  /*38f0*/  ISETP.GT.AND P2, PT, R0, 0x8, P0 ;  /* 0x000000080000780c */ /* 0x000fe20000744270 */
[----:B------:R-:W-:Y:S02]  /*3900*/  BSSY B1, `(.L_x_38) ;  /* 0x0000008000017945 */ /* 0x000fe40003800000 */
[----:B------:R-:W-:-:S04]  /*3910*/  FMUL R90, R90, R155 ;  /* 0x0000009b5a5a7220 */ /* 0x000fc80000400000 */
[----:B------:R-:W-:Y:S01]  /*3920*/  FFMA R93, R93, R154, R90 ;  /* 0x0000009a5d5d7223 */ /* 0x000fe2000000005a */
[----:B------:R-:W-:-:S04]  /*3930*/  @P1 IMAD.MOV.U32 R90, RZ, RZ, R158 ;  /* 0x000000ffff5a1224 */ /* 0x000fc800078e009e */
[----:B------:R-:W-:-:S05]  /*3940*/  F2FP.TF32.F32.PACK_B R93, R93 ;  /* 0x0000005dff5d723e */ /* 0x000fca00024050ff */
[----:B------:R3:W-:Y:S01]  /*3950*/  @P1 STG.E desc[UR36][R90.64+0x24], R93 ;  /* 0x0000245d5a001986 */ /* 0x0007e2000c101924 */
[----:B------:R-:W-:Y:S05]  /*3960*/  @!P2 BRA `(.L_x_39) ;  /* 0x000000000004a947 */ /* 0x000fea0003800000 */
[----:B------:R0:W5:Y:S02]  /*3970*/  LDG.E.LTC128B R172, desc[UR36][R88.64+0x20] ;  /* 0x0000202458ac7981 */ /* 0x000164000c1e1920 */
.L_x_39:
[----:B------:R-:W-:Y:S05]  /*3980*/  BSYNC B1 ;  /* 0x0000000000017941 */ /* 0x000fea0003800000 */
.L_x_38:
        /* <DEDUP_REMOVED lines=11> */
.L_x_41:
[----:B------:R-:W-:Y:S05]  /*3a40*/  BSYNC B1 ;  /* 0x0000000000017941 */ /* 0x000fea0003800000 */
.L_x_40:
        /* <DEDUP_REMOVED lines=11> */
.L_x_43:
[----:B------:R-:W-:Y:S05]  /*3b00*/  BSYNC B1 ;  /* 0x0000000000017941 */ /* 0x000fea0003800000 */
.L_x_42:
        /* <DEDUP_REMOVED lines=11> */
.L_x_45:
[----:B------:R-:W-:Y:S05]  /*3bc0*/  BSYNC B1 ;  /* 0x0000000000017941 */ /* 0x000fea0003800000 */
.L_x_44:
        /* <DEDUP_REMOVED lines=11> */
.L_x_47:
[----:B------:R-:W-:Y:S05]  /*3c80*/  BSYNC B1 ;  /* 0x0000000000017941 */ /* 0x000fea0003800000 */
.L_x_46:
        /* <DEDUP_REMOVED lines=11> */
.L_x_49:
[----:B------:R-:W-:Y:S05]  /*3d40*/  BSYNC B1 ;  /* 0x0000000000017941 */ /* 0x000fea0003800000 */
.L_x_48:
        /* <DEDUP_REMOVED lines=11> */
.L_x_51:
[----:B------:R-:W-:Y:S05]  /*3e00*/  BSYNC B1 ;  /* 0x0000000000017941 */ /* 0x000fea0003800000 */
.L_x_50:
        /* <DEDUP_REMOVED lines=11> */
.L_x_53:
[----:B------:R-:W-:Y:S05]  /*3ec0*/  BSYNC B1 ;  /* 0x0000000000017941 */ /* 0x000fea0003800000 */
.L_x_52:
        /* <DEDUP_REMOVED lines=11> */
.L_x_55:
[----:B------:R-:W-:Y:S05]  /*3f80*/  BSYNC B1 ;  /* 0x0000000000017941 */ /* 0x000fea0003800000 */
.L_x_54:
        /* <DEDUP_REMOVED lines=11> */
.L_x_57:
[----:B------:R-:W-:Y:S05]  /*4040*/  BSYNC B1 ;  /* 0x0000000000017941 */ /* 0x000fea0003800000 */
.L_x_56:
        /* <DEDUP_REMOVED lines=11> */
.L_x_59:
[----:B------:R-:W-:Y:S05]  /*4100*/  BSYNC B1 ;  /* 0x0000000000017941 */ /* 0x000fea0003800000 */
.L_x_58:
        /* <DEDUP_REMOVED lines=11> */
.L_x_61:
[----:B------:R-:W-:Y:S05]  /*41c0*/  BSYNC B1 ;  /* 0x0000000000017941 */ /* 0x000fea0003800000 */
.L_x_60:
        /* <DEDUP_REMOVED lines=11> */
.L_x_63:
[----:B------:R-:W-:Y:S05]  /*4280*/  BSYNC B1 ;  /* 0x0000000000017941 */ /* 0x000fea0003800000 */
.L_x_62:
        /* <DEDUP_REMOVED lines=11> */
.L_x_65:
[----:B------:R-:W-:Y:S05]  /*4340*/  BSYNC B1 ;  /* 0x0000000000017941 */ /* 0x000fea0003800000 */
.L_x_64:
        /* <DEDUP_REMOVED lines=11> */
.L_x_67:
[----:B------:R-:W-:Y:S05]  /*4400*/  BSYNC B1 ;  /* 0x0000000000017941 */ /* 0x000fea0003800000 */
.L_x_66:
        /* <DEDUP_REMOVED lines=11> */
.L_x_69:
[----:B------:R-:W-:Y:S05]  /*44c0*/  BSYNC B1 ;  /* 0x0000000000017941 */ /* 0x000fea0003800000 */
.L_x_68:
        /* <DEDUP_REMOVED lines=11> */
.L_x_71:
[----:B------:R-:W-:Y:S05]  /*4580*/  BSYNC B1 ;  /* 0x0000000000017941 */ /* 0x000fea0003800000 */
.L_x_70:
        /* <DEDUP_REMOVED lines=11> */
.L_x_73:
[----:B------:R-:W-:Y:S05]  /*4640*/  BSYNC B1 ;  /* 0x0000000000017941 */ /* 0x000fea0003800000 */
.L_x_72:
        /* <DEDUP_REMOVED lines=11> */
.L_x_75:
[----:B------:R-:W-:Y:S05]  /*4700*/  BSYNC B1 ;  /* 0x0000000000017941 */ /* 0x000fea0003800000 */
.L_x_74:
        /* <DEDUP_REMOVED lines=11> */
.L_x_77:
[----:B------:R-:W-:Y:S05]  /*47c0*/  BSYNC B1 ;  /* 0x0000000000017941 */ /* 0x000fea0003800000 */
.L_x_76:
        /* <DEDUP_REMOVED lines=11> */
.L_x_79:
[----:B------:R-:W-:Y:S05]  /*4880*/  BSYNC B1 ;  /* 0x0000000000017941 */ /* 0x000fea0003800000 */
.L_x_78:
        /* <DEDUP_REMOVED lines=11> */
.L_x_81:
[----:B------:R-:W-:Y:S05]  /*4940*/  BSYNC B1 ;  /* 0x0000000000017941 */ /* 0x000fea0003800000 */
.L_x_80:
        /* <DEDUP_REMOVED lines=11> */
.L_x_83:
[----:B------:R-:W-:Y:S05]  /*4a00*/  BSYNC B1 ;  /* 0x0000000000017941 */ /* 0x000fea0003800000 */
.L_x_82:
        /* <DEDUP_REMOVED lines=11> */
.L_x_85:
[----:B------:R-:W-:Y:S05]  /*4ac0*/  BSYNC B1 ;  /* 0x0000000000017941 */ /* 0x000fea0003800000 */
.L_x_84:
        /* <DEDUP_REMOVED lines=11> */
.L_x_87:
[----:B------:R-:W-:Y:S05]  /*4b80*/  BSYNC B1 ;  /* 0x0000000000017941 */ /* 0x000fea0003800000 */
.L_x_86:
        /* <DEDUP_REMOVED lines=11> */
.L_x_89:
[----:B------:R-:W-:Y:S05]  /*4c40*/  BSYNC B1 ;  /* 0x0000000000017941 */ /* 0x000fea0003800000 */
.L_x_88:
        /* <DEDUP_REMOVED lines=11> */
.L_x_91:
[----:B------:R-:W-:Y:S05]  /*4d00*/  BSYNC B1 ;  /* 0x0000000000017941 */ /* 0x000fea0003800000 */
.L_x_90:
        /* <DEDUP_REMOVED lines=11> */
.L_x_93:
[----:B------:R-:W-:Y:S05]  /*4dc0*/  BSYNC B1 ;  /* 0x0000000000017941 */ /* 0x000fea0003800000 */
.L_x_92:
        /* <DEDUP_REMOVED lines=11> */
.L_x_95:
[----:B------:R-:W-:Y:S05]  /*4e80*/  BSYNC B1 ;  /* 0x0000000000017941 */ /* 0x000fea0003800000 */
.L_x_94:
        /* <DEDUP_REMOVED lines=11> */
.L_x_97:
[----:B------:R-:W-:Y:S05]  /*4f40*/  BSYNC B1 ;  /* 0x0000000000017941 */ /* 0x000fea0003800000 */
.L_x_96:
        /* <DEDUP_REMOVED lines=11> */
.L_x_99:
[----:B------:R-:W-:Y:S05]  /*5000*/  BSYNC B1 ;  /* 0x0000000000017941 */ /* 0x000fea0003800000 */
.L_x_98:
        /* <DEDUP_REMOVED lines=11> */
.L_x_101:
[----:B------:R-:W-:Y:S05]  /*50c0*/  BSYNC B1 ;  /* 0x0000000000017941 */ /* 0x000fea0003800000 */
.L_x_100:
        /* <DEDUP_REMOVED lines=11> */
.L_x_103:
[----:B------:R-:W-:Y:S05]  /*5180*/  BSYNC B1 ;  /* 0x0000000000017941 */ /* 0x000fea0003800000 */
.L_x_102:
        /* <DEDUP_REMOVED lines=11> */
.L_x_105:
[----:B------:R-:W-:Y:S05]  /*5240*/  BSYNC B1 ;  /* 0x0000000000017941 */ /* 0x000fea0003800000 */
.L_x_104:
        /* <DEDUP_REMOVED lines=11> */
.L_x_107:
[----:B------:R-:W-:Y:S05]  /*5300*/  BSYNC B1 ;  /* 0x0000000000017941 */ /* 0x000fea0003800000 */
.L_x_106:
        /* <DEDUP_REMOVED lines=11> */
.L_x_109:
[----:B------:R-:W-:Y:S05]  /*53c0*/  BSYNC B1 ;  /* 0x0000000000017941 */ /* 0x000fea0003800000 */
.L_x_108:
        /* <DEDUP_REMOVED lines=11> */
.L_x_111:
[----:B------:R-:W-:Y:S05]  /*5480*/  BSYNC B1 ;  /* 0x0000000000017941 */ /* 0x000fea0003800000 */
.L_x_110:
        /* <DEDUP_REMOVED lines=11> */
.L_x_113:
[----:B------:R-:W-:Y:S05]  /*5540*/  BSYNC B1 ;  /* 0x0000000000017941 */ /* 0x000fea0003800000 */
.L_x_112:
        /* <DEDUP_REMOVED lines=11> */
.L_x_115:
[----:B------:R-:W-:Y:S05]  /*5600*/  BSYNC B1 ;  /* 0x0000000000017941 */ /* 0x000fea0003800000 */
.L_x_114:
        /* <DEDUP_REMOVED lines=11> */
.L_x_117:
[----:B------:R-:W-:Y:S05]  /*56c0*/  BSYNC B1 ;  /* 0x0000000000017941 */ /* 0x000fea0003800000 */
.L_x_116:
        /* <DEDUP_REMOVED lines=11> */
.L_x_119:
[----:B------:R-:W-:Y:S05]  /*5780*/  BSYNC B1 ;  /* 0x0000000000017941 */ /* 0x000fea0003800000 */
.L_x_118:
        /* <DEDUP_REMOVED lines=11> */
.L_x_121:
[----:B------:R-:W-:Y:S05]  /*5840*/  BSYNC B1 ;  /* 0x0000000000017941 */ /* 0x000fea0003800000 */
.L_x_120:
        /* <DEDUP_REMOVED lines=11> */
.L_x_123:
[----:B------:R-:W-:Y:S05]  /*5900*/  BSYNC B1 ;  /* 0x0000000000017941 */ /* 0x000fea0003800000 */
.L_x_122:
        /* <DEDUP_REMOVED lines=11> */
.L_x_125:
[----:B------:R-:W-:Y:S05]  /*59c0*/  BSYNC B1 ;  /* 0x0000000000017941 */ /* 0x000fea0003800000 */
.L_x_124:
        /* <DEDUP_REMOVED lines=11> */
.L_x_127:
[----:B------:R-:W-:Y:S05]  /*5a80*/  BSYNC B1 ;  /* 0x0000000000017941 */ /* 0x000fea0003800000 */
.L_x_126:
        /* <DEDUP_REMOVED lines=11> */
.L_x_129:
[----:B------:R-:W-:Y:S05]  /*5b40*/  BSYNC B1 ;  /* 0x0000000000017941 */ /* 0x000fea0003800000 */
.L_x_128:
        /* <DEDUP_REMOVED lines=11> */
.L_x_131:
[----:B------:R-:W-:Y:S05]  /*5c00*/  BSYNC B1 ;  /* 0x0000000000017941 */ /* 0x000fea0003800000 */
.L_x_130:
        /* <DEDUP_REMOVED lines=11> */
.L_x_133:
[----:B------:R-:W-:Y:S05]  /*5cc0*/  BSYNC B1 ;  /* 0x0000000000017941 */ /* 0x000fea0003800000 */
.L_x_132:
        /* <DEDUP_REMOVED lines=11> */
.L_x_135:
[----:B------:R-:W-:Y:S05]  /*5d80*/  BSYNC B1 ;  /* 0x0000000000017941 */ /* 0x000fea0003800000 */
.L_x_134:
        /* <DEDUP_REMOVED lines=11> */
.L_x_137:
[----:B------:R-:W-:Y:S05]  /*5e40*/  BSYNC B1 ;  /* 0x0000000000017941 */ /* 0x000fea0003800000 */
.L_x_136:
        /* <DEDUP_REMOVED lines=11> */
.L_x_139:
[----:B------:R-:W-:Y:S05]  /*5f00*/  BSYNC B1 ;  /* 0x0000000000017941 */ /* 0x000fea0003800000 */
.L_x_138:
        /* <DEDUP_REMOVED lines=11> */
.L_x_141:
[----:B------:R-:W-:Y:S05]  /*5fc0*/  BSYNC B1 ;  /* 0x0000000000017941 */ /* 0x000fea0003800000 */
.L_x_140:
        /* <DEDUP_REMOVED lines=11> */
.L_x_143:
[----:B------:R-:W-:Y:S05]  /*6080*/  BSYNC B1 ;  /* 0x0000000000017941 */ /* 0x000fea0003800000 */
.L_x_142:
        /* <DEDUP_REMOVED lines=11> */
.L_x_145:
[----:B------:R-:W-:Y:S05]  /*6140*/  BSYNC B1 ;  /* 0x0000000000017941 */ /* 0x000fea0003800000 */
.L_x_144:
        /* <DEDUP_REMOVED lines=11> */
.L_x_147:
[----:B------:R-:W-:Y:S05]  /*6200*/  BSYNC B1 ;  /* 0x0000000000017941 */ /* 0x000fea0003800000 */
.L_x_146:
        /* <DEDUP_REMOVED lines=11> */
.L_x_149:
[----:B------:R-:W-:Y:S05]  /*62c0*/  BSYNC B1 ;  /* 0x0000000000017941 */ /* 0x000fea0003800000 */
.L_x_148:
        /* <DEDUP_REMOVED lines=11> */
.L_x_151:
[----:B------:R-:W-:Y:S05]  /*6380*/  BSYNC B1 ;  /* 0x0000000000017941 */ /* 0x000fea0003800000 */
.L_x_150:
[----:B-----5:R-:W-:Y:S01]  /*6390*/  LOP3.LUT R8, R172, 0xffffe000, RZ, 0xc0, !PT ;  /* 0xffffe000ac087812 */ /* 0x020fe200078ec0ff */
[----:B------:R-:W-:Y:S01]  /*63a0*/  BSSY B1, `(.L_x_152) ;  /* 0x000000d000017945 */ /* 0x000fe20003800000 */
[----:B------:R-:W-:-:S03]  /*63b0*/  IADD3 R153, P1, R153, 0x80, RZ ;  /* 0x0000008099997810 */ /* 0x000fc60007f3e0ff */
[----:B---3--:R-:W-:Y:S01]  /*63c0*/  FMUL R91, R8, R155 ;  /* 0x0000009b085b7220 */ /* 0x008fe20000400000 */
[----:B------:R-:W-:Y:S02]  /*63d0*/  @P2 IMAD.MOV.U32 R8, RZ, RZ, R168 ;  /* 0x000000ffff082224 */ /* 0x000fe400078e00a8 */
[----:B------:R-:W-:Y:S02]  /*63e0*/  IMAD.X R9, RZ, RZ, R9, P1 ;  /* 0x000000ffff097224 */ /* 0x000fe400008e0609 */
[----:B------:R-:W-:Y:S01]  /*63f0*/  FFMA R91, R150, R154, R91 ;  /* 0x0000009a965b7223 */ /* 0x000fe2000000005b */
[----:B------:R-:W-:Y:S01]  /*6400*/  ISETP.GT.AND P1, PT, R0, 0x79, P0 ;  /* 0x000000790000780c */ /* 0x000fe20000724270 */
[----:B------:R-:W-:-:S03]  /*6410*/  IMAD R90, R9, R14, RZ ;  /* 0x0000000e095a7224 */ /* 0x000fc600078e02ff */
[----:B------:R-:W-:Y:S01]  /*6420*/  F2FP.TF32.F32.PACK_B R91, R91 ;  /* 0x0000005bff5b723e */ /* 0x000fe200024050ff */
[----:B------:R-:W-:-:S05]  /*6430*/  @P2 IMAD.MOV.U32 R9, RZ, RZ, R169 ;  /* 0x000000ffff092224 */ /* 0x000fca00078e00a9 */
[----:B------:R3:W-:Y:S03]  /*6440*/  @P2 STG.E desc[UR36][R8.64+0x1e0], R91 ;  /* 0x0001e05b08002986 */ /* 0x0007e6000c101924 */
[----:B------:R-:W-:Y:S05]  /*6450*/  @!P1 BRA `(.L_x_153) ;  /* 0x0000000000049947 */ /* 0x000fea0003800000 */
[----:B------:R0:W5:Y:S02]  /*6460*/  LDG.E.LTC128B R172, desc[UR36][R88.64+0x1e4] ;  /* 0x0001e42458ac7981 */ /* 0x000164000c1e1920 */
.L_x_153:
[----:B------:R-:W-:Y:S05]  /*6470*/  BSYNC B1 ;  /* 0x0000000000017941 */ /* 0x000fea0003800000 */
.L_x_152:
[----:B0-2--5:R-:W-:Y:S01]  /*6480*/  LOP3.LUT R88, R172, 0xffffe000, RZ, 0xc0, !PT ;  /* 0xffffe000ac587812 */ /* 0x025fe200078ec0ff */
[----:B------:R-:W-:Y:S01]  /*6490*/  IMAD R97, R153, R15, R90 ;  /* 0x0000000f99617224 */ /* 0x000fe200078e025a */
[----:B------:R-:W-:Y:S01]  /*64a0*/  ISETP.GT.AND P0, PT, R3, 0x80, PT ;  /* 0x000000800300780c */ /* 0x000fe20003f04270 */
[----:B---3--:R-:W-:-:S04]  /*64b0*/  IMAD.WIDE.U32 R8, R153, R14, R156 ;  /* 0x0000000e99087225 */ /* 0x008fc800078e009c */
[----:B------:R-:W-:Y:S01]  /*64c0*/  FMUL R88, R88, R155 ;  /* 0x0000009b58587220 */ /* 0x000fe20000400000 */
[----:B------:R-:W-:Y:S01]  /*64d0*/  ISETP.GT.AND P3, PT, R0, RZ, P0 ;  /* 0x000000ff0000720c */ /* 0x000fe20000764270 */
[----:B------:R-:W-:Y:S02]  /*64e0*/  IMAD.IADD R9, R9, 0x1, R97 ;  /* 0x0000000109097824 */ /* 0x000fe400078e0261 */
[----:B------:R-:W-:Y:S01]  /*64f0*/  FFMA R151, R151, R154, R88 ;  /* 0x0000009a97977223 */ /* 0x000fe20000000058 */
[----:B------:R-:W-:-:S04]  /*6500*/  LEA R88, P2, R8, R10, 0x2 ;  /* 0x0000000a08587211 */ /* 0x000fc800078410ff */
[----:B------:R-:W-:Y:S02]  /*6510*/  F2FP.TF32.F32.PACK_B R151, R151 ;  /* 0x00000097ff97723e */ /* 0x000fe400024050ff */
[----:B------:R-:W-:-:S03]  /*6520*/  LEA.HI.X R89, R8, R11, R9, 0x2, P2 ;  /* 0x0000000b08597211 */ /* 0x000fc600010f1409 */
[----:B------:R0:W-:Y:S04]  /*6530*/  @P1 STG.E desc[UR36][R168.64+0x1e4], R151 ;  /* 0x0001e497a8001986 */ /* 0x0001e8000c101924 */
[----:B------:R-:W2:Y:S01]  /*6540*/  @P3 LDG.E.LTC128B R172, desc[UR36][R88.64] ;  /* 0x0000002458ac3981 */ /* 0x000ea2000c1e1920 */
[----:B------:R-:W-:Y:S01]  /*6550*/  IMAD.WIDE.U32 R8, R153, R14, R6 ;  /* 0x0000000e99087225 */ /* 0x000fe200078e0006 */
[----:B------:R-:W-:Y:S01]  /*6560*/  SHF.L.U64.HI R95, R4, 0x9, R5 ;  /* 0x00000009045f7819 */ /* 0x000fe20000010205 */
[----:B------:R-:W-:Y:S01]  /*6570*/  BSSY B1, `(.L_x_154) ;  /* 0x0000011000017945 */ /* 0x000fe20003800000 */
[----:B------:R-:W-:Y:S01]  /*6580*/  ISETP.GT.AND P2, PT, R0, 0x1, P0 ;  /* 0x000000010000780c */ /* 0x000fe20000744270 */
[----:B------:R-:W-:Y:S02]  /*6590*/  IMAD.IADD R9, R97, 0x1, R9 ;  /* 0x0000000161097824 */ /* 0x000fe400078e0209 */
[----:B------:R-:W-:Y:S01]  /*65a0*/  IMAD.SHL.U32 R93, R4, 0x200, RZ ;  /* 0x00000200045d7824 */ /* 0x000fe200078e00ff */
[----:B--2---:R-:W-:-:S05]  /*65b0*/  LOP3.LUT R90, R172, 0xffffe000, RZ, 0xc0, !PT ;  /* 0xffffe000ac5a7812 */ /* 0x004fca00078ec0ff */
[----:B------:R-:W-:Y:S01]  /*65c0*/  FMUL R15, R90, R155 ;  /* 0x0000009b5a0f7220 */ /* 0x000fe20000400000 */
[----:B------:R-:W-:Y:S01]  /*65d0*/  IMAD.WIDE.U32 R90, R23, R12, R8 ;  /* 0x0000000c175a7225 */ /* 0x000fe200078e0008 */
[----:B------:R-:W-:-:S03]  /*65e0*/  IADD3 R8, P1, R93, R158, RZ ;  /* 0x0000009e5d087210 */ /* 0x000fc60007f3e0ff */
[----:B------:R-:W-:Y:S01]  /*65f0*/  FFMA R15, R24, R154, R15 ;  /* 0x0000009a180f7223 */ /* 0x000fe2000000000f */
[----:B------:R-:W-:Y:S01]  /*6600*/  IMAD.IADD R5, R13, 0x1, R91 ;  /* 0x000000010d057824 */ /* 0x000fe200078e025b */
[C---:B------:R-:W-:Y:S01]  /*6610*/  LEA R4, P4, R90.reuse, R10, 0x2 ;  /* 0x0000000a5a047211 */ /* 0x040fe200078810ff */
[----:B------:R-:W-:Y:S02]  /*6620*/  IMAD.X R9, R95, 0x1, R159, P1 ;  /* 0x000000015f097824 */ /* 0x000fe400008e069f */
[----:B------:R-:W-:Y:S02]  /*6630*/  F2FP.TF32.F32.PACK_B R15, R15 ;  /* 0x0000000fff0f723e */ /* 0x000fe400024050ff */
[----:B------:R-:W-:-:S03]  /*6640*/  LEA.HI.X R5, R90, R11, R5, 0x2, P4 ;  /* 0x0000000b5a057211 */ /* 0x000fc600020f1405 */
[----:B------:R0:W-:Y:S01]  /*6650*/  @P3 STG.E desc[UR36][R8.64], R15 ;  /* 0x0000000f08003986 */ /* 0x0001e2000c101924 */
[----:B------:R-:W-:Y:S05]  /*6660*/  @!P2 BRA `(.L_x_155) ;  /* 0x000000000004a947 */ /* 0x000fea0003800000 */
[----:B------:R2:W5:Y:S02]  /*6670*/  LDG.E.LTC128B R172, desc[UR36][R4.64+0x4] ;  /* 0x0000042404ac7981 */ /* 0x000564000c1e1920 */
.L_x_155:
[----:B------:R-:W-:Y:S05]  /*6680*/  BSYNC B1 ;  /* 0x0000000000017941 */ /* 0x000fea0003800000 */
.L_x_154:
[----:B-----5:R-:W-:Y:S01]  /*6690*/  LOP3.LUT R24, R172, 0xffffe000, RZ, 0xc0, !PT ;  /* 0xffffe000ac187812 */ /* 0x020fe200078ec0ff */
[----:B0-----:R-:W-:Y:S01]  /*66a0*/  IMAD.WIDE.U32 R14, R153, R14, R160 ;  /* 0x0000000e990e7225 */ /* 0x001fe200078e00a0 */
[----:B------:R-:W-:Y:S01]  /*66b0*/  ISETP.GT.AND P1, PT, R3, 0x88, PT ;  /* 0x000000880300780c */ /* 0x000fe20003f24270 */
[----:B------:R-:W-:Y:S02]  /*66c0*/  BSSY B1, `(.L_x_156) ;  /* 0x000000f000017945 */ /* 0x000fe40003800000 */
[----:B------:R-:W-:Y:S01]  /*66d0*/  FMUL R24, R24, R155 ;  /* 0x0000009b18187220 */ /* 0x000fe20000400000 */
[----:B------:R-:W-:Y:S01]  /*66e0*/  ISETP.GT.AND P3, PT, R0, RZ, P1 ;  /* 0x000000ff0000720c */ /* 0x000fe20000f64270 */
[----:B------:R-:W-:Y:S01]  /*66f0*/  IMAD.IADD R97, R97, 0x1, R15 ;  /* 0x0000000161617824 */ /* 0x000fe200078e020f */
[----:B------:R-:W-:Y:S01]  /*6700*/  IADD3 R20, P5, R20, R14, RZ ;  /* 0x0000000e14147210 */ /* 0x000fe20007fbe0ff */
[----:B------:R-:W-:Y:S01]  /*6710*/  FFMA R25, R25, R154, R24 ;  /* 0x0000009a19197223 */ /* 0x000fe20000000018 */
[----:B------:R-:W-:-:S03]  /*6720*/  IADD3 R14, P4, R6, R14, RZ ;  /* 0x0000000e060e7210 */ /* 0x000fc60007f9e0ff */
[----:B------:R-:W-:Y:S01]  /*6730*/  IMAD.X R156, R97, 0x1, R157, P5 ;  /* 0x00000001619c7824 */ /* 0x000fe200028e069d */
[----:B------:R-:W-:Y:S01]  /*6740*/  F2FP.TF32.F32.PACK_B R25, R25 ;  /* 0x00000019ff19723e */ /* 0x000fe200024050ff */
[----:B------:R-:W-:Y:S01]  /*6750*/  IMAD.X R15, R7, 0x1, R97, P4 ;  /* 0x00000001070f7824 */ /* 0x000fe200020e0661 */
[----:B------:R-:W-:-:S03]  /*6760*/  LEA R6, P5, R20, R10, 0x2 ;  /* 0x0000000a14067211 */ /* 0x000fc600078a10ff */
[----:B------:R0:W-:Y:S01]  /*6770*/  @P2 STG.E desc[UR36][R8.64+0x4], R25 ;  /* 0x0000041908002986 */ /* 0x0001e2000c101924 */
[----:B------:R-:W-:Y:S01]  /*6780*/  LEA.HI.X R7, R20, R11, R156, 0x2, P5 ;  /* 0x0000000b14077211 */ /* 0x000fe200028f149c */
[----:B------:R-:W-:Y:S08]  /*6790*/  @!P3 BRA `(.L_x_157) ;  /* 0x000000000004b947 */ /* 0x000ff00003800000 */
[----:B------:R3:W5:Y:S02]  /*67a0*/  LDG.E.LTC128B R172, desc[UR36][R6.64] ;  /* 0x0000002406ac7981 */ /* 0x000764000c1e1920 */
.L_x_157:
[----:B------:R-:W-:Y:S05]  /*67b0*/  BSYNC B1 ;  /* 0x0000000000017941 */ /* 0x000fea0003800000 */
.L_x_156:
[----:B---3-5:R-:W-:Y:S01]  /*67c0*/  LOP3.LUT R6, R172, 0xffffe000, RZ, 0xc0, !PT ;  /* 0xffffe000ac067812 */ /* 0x028fe200078ec0ff */
[----:B------:R-:W-:Y:S01]  /*67d0*/  IMAD.WIDE.U32 R14, R23, R12, R14 ;  /* 0x0000000c170e7225 */ /* 0x000fe200078e000e */
[----:B------:R-:W-:Y:S01]  /*67e0*/  ISETP.GT.AND P2, PT, R0, 0x1, P1 ;  /* 0x000000010000780c */ /* 0x000fe20000f44270 */
[----:B------:R-:W-:Y:S02]  /*67f0*/  BSSY B1, `(.L_x_158) ;  /* 0x000000c000017945 */ /* 0x000fe40003800000 */
[----:B------:R-:W-:Y:S01]  /*6800*/  FMUL R3, R6, R155 ;  /* 0x0000009b06037220 */ /* 0x000fe20000400000 */
[----:B------:R-:W-:Y:S01]  /*6810*/  IADD3 R6, P4, R8, R165, RZ ;  /* 0x000000a508067210 */ /* 0x000fe20007f9e0ff */
[----:B------:R-:W-:Y:S01]  /*6820*/  IMAD.IADD R13, R13, 0x1, R15 ;  /* 0x000000010d0d7824 */ /* 0x000fe200078e020f */
[----:B------:R-:W-:Y:S01]  /*6830*/  LEA R10, P5, R14, R10, 0x2 ;  /* 0x0000000a0e0a7211 */ /* 0x000fe200078a10ff */
[----:B------:R-:W-:Y:S02]  /*6840*/  FFMA R3, R26, R154, R3 ;  /* 0x0000009a1a037223 */ /* 0x000fe40000000003 */
[----:B------:R-:W-:Y:S01]  /*6850*/  IMAD.X R7, R9, 0x1, R167, P4 ;  /* 0x0000000109077824 */ /* 0x000fe200020e06a7 */
[----:B------:R-:W-:-:S02]  /*6860*/  LEA.HI.X R11, R14, R11, R13, 0x2, P5 ;  /* 0x0000000b0e0b7211 */ /* 0x000fc400028f140d */
[----:B------:R-:W-:-:S05]  /*6870*/  F2FP.TF32.F32.PACK_B R3, R3 ;  /* 0x00000003ff03723e */ /* 0x000fca00024050ff */
[----:B------:R3:W-:Y:S01]  /*6880*/  @P3 STG.E desc[UR36][R6.64], R3 ;  /* 0x0000000306003986 */ /* 0x0007e2000c101924 */
[----:B------:R-:W-:Y:S05]  /*6890*/  @!P2 BRA `(.L_x_159) ;  /* 0x000000000004a947 */ /* 0x000fea0003800000 */
[----:B------:R0:W5:Y:S02]  /*68a0*/  LDG.E.LTC128B R172, desc[UR36][R10.64+0x4] ;  /* 0x000004240aac7981 */ /* 0x000164000c1e1920 */
.L_x_159:
[----:B------:R-:W-:Y:S05]  /*68b0*/  BSYNC B1 ;  /* 0x0000000000017941 */ /* 0x000fea0003800000 */
.L_x_158:
[----:B-----5:R-:W-:Y:S01]  /*68c0*/  LOP3.LUT R12, R172, 0xffffe000, RZ, 0xc0, !PT ;  /* 0xffffe000ac0c7812 */ /* 0x020fe200078ec0ff */
[----:B------:R-:W-:Y:S01]  /*68d0*/  BSSY B1, `(.L_x_160) ;  /* 0x0000008000017945 */ /* 0x000fe20003800000 */
[----:B------:R-:W-:-:S03]  /*68e0*/  ISETP.GT.AND P3, PT, R0, 0x8, P0 ;  /* 0x000000080000780c */ /* 0x000fc60000764270 */
[----:B------:R-:W-:-:S04]  /*68f0*/  FMUL R12, R12, R155 ;  /* 0x0000009b0c0c7220 */ /* 0x000fc80000400000 */
[----:B------:R-:W-:-:S05]  /*6900*/  FFMA R27, R27, R154, R12 ;  /* 0x0000009a1b1b7223 */ /* 0x000fca000000000c */
[----:B------:R-:W-:-:S05]  /*6910*/  F2FP.TF32.F32.PACK_B R27, R27 ;  /* 0x0000001bff1b723e */ /* 0x000fca00024050ff */
[----:B------:R0:W-:Y:S01]  /*6920*/  @P2 STG.E desc[UR36][R6.64+0x4], R27 ;  /* 0x0000041b06002986 */ /* 0x0001e2000c101924 */
[----:B------:R-:W-:Y:S05]  /*6930*/  @!P3 BRA `(.L_x_161) ;  /* 0x000000000004b947 */ /* 0x000fea0003800000 */
[----:B------:R0:W5:Y:S02]  /*6940*/  LDG.E.LTC128B R172, desc[UR36][R4.64+0x20] ;  /* 0x0000202404ac7981 */ /* 0x000164000c1e1920 */
.L_x_161:
[----:B------:R-:W-:Y:S05]  /*6950*/  BSYNC B1 ;  /* 0x0000000000017941 */ /* 0x000fea0003800000 */
.L_x_160:
[----:B0--3-5:R-:W-:Y:S01]  /*6960*/  LOP3.LUT R6, R172, 0xffffe000, RZ, 0xc0, !PT ;  /* 0xffffe000ac067812 */ /* 0x029fe200078ec0ff */
[----:B------:R-:W-:Y:S01]  /*6970*/  IMAD.MOV.U32 R7, RZ, RZ, R9 ;  /* 0x000000ffff077224 */ /* 0x000fe200078e0009 */
[----:B------:R-:W-:Y:S01]  /*6980*/  ISETP.GT.AND P2, PT, R0, 0x9, P0 ;  /* 0x000000090000780c */ /* 0x000fe20000744270 */
[----:B------:R-:W-:Y:S02]  /*6990*/  BSSY B1, `(.L_x_162) ;  /* 0x0000008000017945 */ /* 0x000fe40003800000 */
[----:B------:R-:W-:Y:S01]  /*69a0*/  FMUL R3, R6, R155 ;  /* 0x0000009b06037220 */ /* 0x000fe20000400000 */
[----:B------:R-:W-:-:S03]  /*69b0*/  IMAD.MOV.U32 R6, RZ, RZ, R8 ;  /* 0x000000ffff067224 */ /* 0x000fc600078e0008 */
[----:B------:R-:W-:-:S05]  /*69c0*/  FFMA R3, R28, R154, R3 ;  /* 0x0000009a1c037223 */ /* 0x000fca0000000003 */
[----:B------:R-:W-:-:S05]  /*69d0*/  F2FP.TF32.F32.PACK_B R3, R3 ;  /* 0x00000003ff03723e */ /* 0x000fca00024050ff */
[----:B------:R0:W-:Y:S01]  /*69e0*/  @P3 STG.E desc[UR36][R6.64+0x20], R3 ;  /* 0x0000200306003986 */ /* 0x0001e2000c101924 */
[----:B------:R-:W-:Y:S05]  /*69f0*/  @!P2 BRA `(.L_x_163) ;  /* 0x000000000004a947 */ /* 0x000fea0003800000 */
[----:B------:R3:W5:Y:S02]  /*6a00*/  LDG.E.LTC128B R172, desc[UR36][R4.64+0x24] ;  /* 0x0000242404ac7981 */ /* 0x000764000c1e1920 */
.L_x_163:
[----:B------:R-:W-:Y:S05]  /*6a10*/  BSYNC B1 ;  /* 0x0000000000017941 */ /* 0x000fea0003800000 */
.L_x_162:
        /* <DEDUP_REMOVED lines=9> */
.L_x_165:
[----:B------:R-:W-:Y:S05]  /*6ab0*/  BSYNC B1 ;  /* 0x0000000000017941 */ /* 0x000fea0003800000 */
.L_x_164:
[----:B-----5:R-:W-:Y:S01]  /*6ac0*/  LOP3.LUT R12, R172, 0xffffe000, RZ, 0xc0, !PT ;  /* 0xffffe000ac0c7812 */ /* 0x020fe200078ec0ff */
[----:B------:R-:W-:Y:S01]  /*6ad0*/  BSSY B1, `(.L_x_166) ;  /* 0x000000a000017945 */ /* 0x000fe20003800000 */
[----:B------:R-:W-:Y:S02]  /*6ae0*/  IADD3 R8, P3, R165, R8, RZ ;  /* 0x00000008a5087210 */ /* 0x000fe40007f7e0ff */
[----:B------:R-:W-:Y:S01]  /*6af0*/  ISETP.GT.AND P2, PT, R0, 0x9, P1 ;  /* 0x000000090000780c */ /* 0x000fe20000f44270 */
[----:B0-----:R-:W-:Y:S02]  /*6b00*/  FMUL R3, R12, R155 ;  /* 0x0000009b0c037220 */ /* 0x001fe40000400000 */
[----:B------:R-:W-:Y:S02]  /*6b10*/  IMAD.X R9, R167, 0x1, R9, P3 ;  /* 0x00000001a7097824 */ /* 0x000fe400018e0609 */
[----:B------:R-:W-:-:S05]  /*6b20*/  FFMA R3, R30, R154, R3 ;  /* 0x0000009a1e037223 */ /* 0x000fca0000000003 */
[----:B------:R-:W-:-:S05]  /*6b30*/  F2FP.TF32.F32.PACK_B R3, R3 ;  /* 0x00000003ff03723e */ /* 0x000fca00024050ff */
[----:B------:R0:W-:Y:S01]  /*6b40*/  @P4 STG.E desc[UR36][R8.64+0x20], R3 ;  /* 0x0000200308004986 */ /* 0x0001e2000c101924 */
[----:B------:R-:W-:Y:S05]  /*6b50*/  @!P2 BRA `(.L_x_167) ;  /* 0x000000000004a947 */ /* 0x000fea0003800000 */
[----:B------:R0:W5:Y:S02]  /*6b60*/  LDG.E.LTC128B R172, desc[UR36][R10.64+0x24] ;  /* 0x000024240aac7981 */ /* 0x000164000c1e1920 */
.L_x_167:
[----:B------:R-:W-:Y:S05]  /*6b70*/  BSYNC B1 ;  /* 0x0000000000017941 */ /* 0x000fea0003800000 */
.L_x_166:
[----:B0----5:R-:W-:Y:S01]  /*6b80*/  LOP3.LUT R8, R172, 0xffffe000, RZ, 0xc0, !PT ;  /* 0xffffe000ac087812 */ /* 0x021fe200078ec0ff */
[----:B------:R-:W-:Y:S01]  /*6b90*/  BSSY B1, `(.L_x_168) ;  /* 0x000000a000017945 */ /* 0x000fe20003800000 */
[----:B------:R-:W-:-:S03]  /*6ba0*/  ISETP.GT.AND P3, PT, R0, 0x10, P0 ;  /* 0x000000100000780c */ /* 0x000fc60000764270 */
[----:B------:R-:W-:Y:S01]  /*6bb0*/  FMUL R12, R8, R155 ;  /* 0x0000009b080c7220 */ /* 0x000fe20000400000 */
[----:B------:R-:W-:-:S03]  /*6bc0*/  IADD3 R8, P4, P5, R165, R158, R93 ;  /* 0x0000009ea5087210 */ /* 0x000fc60007d9e05d */
[----:B------:R-:W-:Y:S01]  /*6bd0*/  FFMA R31, R31, R154, R12 ;  /* 0x0000009a1f1f7223 */ /* 0x000fe2000000000c */
[----:B------:R-:W-:-:S04]  /*6be0*/  IADD3.X R9, R167, R159, R95, P4, P5 ;  /* 0x0000009fa7097210 */ /* 0x000fc800027ea45f */
[----:B------:R-:W-:-:S05]  /*6bf0*/  F2FP.TF32.F32.PACK_B R31, R31 ;  /* 0x0000001fff1f723e */ /* 0x000fca00024050ff */
[----:B------:R0:W-:Y:S01]  /*6c00*/  @P2 STG.E desc[UR36][R8.64+0x24], R31 ;  /* 0x0000241f08002986 */ /* 0x0001e2000c101924 */
[----:B------:R-:W-:Y:S05]  /*6c10*/  @!P3 BRA `(.L_x_169) ;  /* 0x000000000004b947 */ /* 0x000fea0003800000 */
[----:B------:R0:W5:Y:S02]  /*6c20*/  LDG.E.LTC128B R172, desc[UR36][R4.64+0x40] ;  /* 0x0000402404ac7981 */ /* 0x000164000c1e1920 */
.L_x_169:
[----:B------:R-:W-:Y:S05]  /*6c30*/  BSYNC B1 ;  /* 0x0000000000017941 */ /* 0x000fea0003800000 */
.L_x_168:
        /* <DEDUP_REMOVED lines=9> */
.L_x_171:
[----:B------:R-:W-:Y:S05]  /*6cd0*/  BSYNC B1 ;  /* 0x0000000000017941 */ /* 0x000fea0003800000 */
.L_x_170:
        /* <DEDUP_REMOVED lines=9> */
.L_x_173:
[----:B------:R-:W-:Y:S05]  /*6d70*/  BSYNC B1 ;  /* 0x0000000000017941 */ /* 0x000fea0003800000 */
.L_x_172:
[----:B-----5:R-:W-:Y:S01]  /*6d80*/  LOP3.LUT R12, R172, 0xffffe000, RZ, 0xc0, !PT ;  /* 0xffffe000ac0c7812 */ /* 0x020fe200078ec0ff */
[----:B------:R-:W-:Y:S01]  /*6d90*/  BSSY B1, `(.L_x_174) ;  /* 0x0000008000017945 */ /* 0x000fe20003800000 */
[----:B------:R-:W-:-:S03]  /*6da0*/  ISETP.GT.AND P2, PT, R0, 0x11, P1 ;  /* 0x000000110000780c */ /* 0x000fc60000f44270 */
[----:B0-----:R-:W-:-:S04]  /*6db0*/  FMUL R3, R12, R155 ;  /* 0x0000009b0c037220 */ /* 0x001fc80000400000 */
[----:B------:R-:W-:-:S05]  /*6dc0*/  FFMA R3, R34, R154, R3 ;  /* 0x0000009a22037223 */ /* 0x000fca0000000003 */
[----:B------:R-:W-:-:S05]  /*6dd0*/  F2FP.TF32.F32.PACK_B R3, R3 ;  /* 0x00000003ff03723e */ /* 0x000fca00024050ff */
[----:B------:R0:W-:Y:S01]  /*6de0*/  @P3 STG.E desc[UR36][R8.64+0x40], R3 ;  /* 0x0000400308003986 */ /* 0x0001e2000c101924 */
[----:B------:R-:W-:Y:S05]  /*6df0*/  @!P2 BRA `(.L_x_175) ;  /* 0x000000000004a947 */ /* 0x000fea0003800000 */
[----:B------:R0:W5:Y:S02]  /*6e00*/  LDG.E.LTC128B R172, desc[UR36][R10.64+0x44] ;  /* 0x000044240aac7981 */ /* 0x000164000c1e1920 */
.L_x_175:
[----:B------:R-:W-:Y:S05]  /*6e10*/  BSYNC B1 ;  /* 0x0000000000017941 */ /* 0x000fea0003800000 */
.L_x_174:
        /* <DEDUP_REMOVED lines=9> */
.L_x_177:
[----:B------:R-:W-:Y:S05]  /*6eb0*/  BSYNC B1 ;  /* 0x0000000000017941 */ /* 0x000fea0003800000 */
.L_x_176:
        /* <DEDUP_REMOVED lines=9> */
.L_x_179:
[----:B------:R-:W-:Y:S05]  /*6f50*/  BSYNC B1 ;  /* 0x0000000000017941 */ /* 0x000fea0003800000 */
.L_x_178:
        /* <DEDUP_REMOVED lines=9> */
.L_x_181:
[----:B------:R-:W-:Y:S05]  /*6ff0*/  BSYNC B1 ;  /* 0x0000000000017941 */ /* 0x000fea0003800000 */
.L_x_180:
        /* <DEDUP_REMOVED lines=9> */
.L_x_183:
[----:B------:R-:W-:Y:S05]  /*7090*/  BSYNC B1 ;  /* 0x0000000000017941 */ /* 0x000fea0003800000 */
.L_x_182:
        /* <DEDUP_REMOVED lines=9> */
.L_x_185:
[----:B------:R-:W-:Y:S05]  /*7130*/  BSYNC B1 ;  /* 0x0000000000017941 */ /* 0x000fea0003800000 */
.L_x_184:
        /* <DEDUP_REMOVED lines=9> */
.L_x_187:
[----:B------:R-:W-:Y:S05]  /*71d0*/  BSYNC B1 ;  /* 0x0000000000017941 */ /* 0x000fea0003800000 */
.L_x_186:
        /* <DEDUP_REMOVED lines=9> */
.L_x_189:
[----:B------:R-:W-:Y:S05]  /*7270*/  BSYNC B1 ;  /* 0x0000000000017941 */ /* 0x000fea0003800000 */
.L_x_188:
        /* <DEDUP_REMOVED lines=9> */
.L_x_191:
[----:B------:R-:W-:Y:S05]  /*7310*/  BSYNC B1 ;  /* 0x0000000000017941 */ /* 0x000fea0003800000 */
.L_x_190:
        /* <DEDUP_REMOVED lines=9> */
.L_x_193:
[----:B------:R-:W-:Y:S05]  /*73b0*/  BSYNC B1 ;  /* 0x0000000000017941 */ /* 0x000fea0003800000 */
.L_x_192:
        /* <DEDUP_REMOVED lines=9> */
.L_x_195:
[----:B------:R-:W-:Y:S05]  /*7450*/  BSYNC B1 ;  /* 0x0000000000017941 */ /* 0x000fea0003800000 */
.L_x_194:
        /* <DEDUP_REMOVED lines=9> */
.L_x_197:
[----:B------:R-:W-:Y:S05]  /*74f0*/  BSYNC B1 ;  /* 0x0000000000017941 */ /* 0x000fea0003800000 */
.L_x_196:
        /* <DEDUP_REMOVED lines=9> */
.L_x_199:
[----:B------:R-:W-:Y:S05]  /*7590*/  BSYNC B1 ;  /* 0x0000000000017941 */ /* 0x000fea0003800000 */
.L_x_198:
        /* <DEDUP_REMOVED lines=9> */
.L_x_201:
[----:B------:R-:W-:Y:S05]  /*7630*/  BSYNC B1 ;  /* 0x0000000000017941 */ /* 0x000fea0003800000 */
.L_x_200:
        /* <DEDUP_REMOVED lines=9> */
.L_x_203:
[----:B------:R-:W-:Y:S05]  /*76d0*/  BSYNC B1 ;  /* 0x0000000000017941 */ /* 0x000fea0003800000 */
.L_x_202:
        /* <DEDUP_REMOVED lines=9> */
.L_x_205:
[----:B------:R-:W-:Y:S05]  /*7770*/  BSYNC B1 ;  /* 0x0000000000017941 */ /* 0x000fea0003800000 */
.L_x_204:
        /* <DEDUP_REMOVED lines=9> */
.L_x_207:
[----:B------:R-:W-:Y:S05]  /*7810*/  BSYNC B1 ;  /* 0x0000000000017941 */ /* 0x000fea0003800000 */
.L_x_206:
        /* <DEDUP_REMOVED lines=9> */
.L_x_209:
[----:B------:R-:W-:Y:S05]  /*78b0*/  BSYNC B1 ;  /* 0x0000000000017941 */ /* 0x000fea0003800000 */
.L_x_208:
        /* <DEDUP_REMOVED lines=9> */
.L_x_211:
[----:B------:R-:W-:Y:S05]  /*7950*/  BSYNC B1 ;  /* 0x0000000000017941 */ /* 0x000fea0003800000 */
.L_x_210:
        /* <DEDUP_REMOVED lines=9> */
.L_x_213:
[----:B------:R-:W-:Y:S05]  /*79f0*/  BSYNC B1 ;  /* 0x0000000000017941 */ /* 0x000fea0003800000 */
.L_x_212:
        /* <DEDUP_REMOVED lines=9> */
.L_x_215:
[----:B------:R-:W-:Y:S05]  /*7a90*/  BSYNC B1 ;  /* 0x0000000000017941 */ /* 0x000fea0003800000 */
.L_x_214:
        /* <DEDUP_REMOVED lines=9> */
.L_x_217:
[----:B------:R-:W-:Y:S05]  /*7b30*/  BSYNC B1 ;  /* 0x0000000000017941 */ /* 0x000fea0003800000 */
.L_x_216:
        /* <DEDUP_REMOVED lines=9> */
.L_x_219:
[----:B------:R-:W-:Y:S05]  /*7bd0*/  BSYNC B1 ;  /* 0x0000000000017941 */ /* 0x000fea0003800000 */
.L_x_218:
        /* <DEDUP_REMOVED lines=9> */
.L_x_221:
[----:B------:R-:W-:Y:S05]  /*7c70*/  BSYNC B1 ;  /* 0x0000000000017941 */ /* 0x000fea0003800000 */
.L_x_220:
        /* <DEDUP_REMOVED lines=9> */
.L_x_223:
[----:B------:R-:W-:Y:S05]  /*7d10*/  BSYNC B1 ;  /* 0x0000000000017941 */ /* 0x000fea0003800000 */
.L_x_222:
        /* <DEDUP_REMOVED lines=9> */
.L_x_225:
[----:B------:R-:W-:Y:S05]  /*7db0*/  BSYNC B1 ;  /* 0x0000000000017941 */ /* 0x000fea0003800000 */
.L_x_224:
        /* <DEDUP_REMOVED lines=9> */
.L_x_227:
[----:B------:R-:W-:Y:S05]  /*7e50*/  BSYNC B1 ;  /* 0x0000000000017941 */ /* 0x000fea0003800000 */
.L_x_226:
        /* <DEDUP_REMOVED lines=9> */
.L_x_229:
[----:B------:R-:W-:Y:S05]  /*7ef0*/  BSYNC B1 ;  /* 0x0000000000017941 */ /* 0x000fea0003800000 */
.L_x_228:
        /* <DEDUP_REMOVED lines=9> */
.L_x_231:
[----:B------:R-:W-:Y:S05]  /*7f90*/  BSYNC B1 ;  /* 0x0000000000017941 */ /* 0x000fea0003800000 */
.L_x_230:
        /* <DEDUP_REMOVED lines=9> */
.L_x_233:
[----:B------:R-:W-:Y:S05]  /*8030*/  BSYNC B1 ;  /* 0x0000000000017941 */ /* 0x000fea0003800000 */
.L_x_232:
        /* <DEDUP_REMOVED lines=9> */
.L_x_235:
[----:B------:R-:W-:Y:S05]  /*80d0*/  BSYNC B1 ;  /* 0x0000000000017941 */ /* 0x000fea0003800000 */
.L_x_234:
        /* <DEDUP_REMOVED lines=9> */
.L_x_237:
[----:B------:R-:W-:Y:S05]  /*8170*/  BSYNC B1 ;  /* 0x0000000000017941 */ /* 0x000fea0003800000 */
.L_x_236:
        /* <DEDUP_REMOVED lines=9> */
.L_x_239:
[----:B------:R-:W-:Y:S05]  /*8210*/  BSYNC B1 ;  /* 0x0000000000017941 */ /* 0x000fea0003800000 */
.L_x_238:
        /* <DEDUP_REMOVED lines=9> */
.L_x_241:
[----:B------:R-:W-:Y:S05]  /*82b0*/  BSYNC B1 ;  /* 0x0000000000017941 */ /* 0x000fea0003800000 */
.L_x_240:
        /* <DEDUP_REMOVED lines=9> */
.L_x_243:
[----:B------:R-:W-:Y:S05]  /*8350*/  BSYNC B1 ;  /* 0x0000000000017941 */ /* 0x000fea0003800000 */
.L_x_242:
        /* <DEDUP_REMOVED lines=9> */
.L_x_245:
[----:B------:R-:W-:Y:S05]  /*83f0*/  BSYNC B1 ;  /* 0x0000000000017941 */ /* 0x000fea0003800000 */
.L_x_244:
        /* <DEDUP_REMOVED lines=9> */
.L_x_247:
[----:B------:R-:W-:Y:S05]  /*8490*/  BSYNC B1 ;  /* 0x0000000000017941 */ /* 0x000fea0003800000 */
.L_x_246:
        /* <DEDUP_REMOVED lines=9> */
.L_x_249:
[----:B------:R-:W-:Y:S05]  /*8530*/  BSYNC B1 ;  /* 0x0000000000017941 */ /* 0x000fea0003800000 */
.L_x_248:
        /* <DEDUP_REMOVED lines=9> */
.L_x_251:
[----:B------:R-:W-:Y:S05]  /*85d0*/  BSYNC B1 ;  /* 0x0000000000017941 */ /* 0x000fea0003800000 */
.L_x_250:
        /* <DEDUP_REMOVED lines=9> */
.L_x_253:
[----:B------:R-:W-:Y:S05]  /*8670*/  BSYNC B1 ;  /* 0x0000000000017941 */ /* 0x000fea0003800000 */
.L_x_252:
        /* <DEDUP_REMOVED lines=9> */
.L_x_255:
[----:B------:R-:W-:Y:S05]  /*8710*/  BSYNC B1 ;  /* 0x0000000000017941 */ /* 0x000fea0003800000 */
.L_x_254:
        /* <DEDUP_REMOVED lines=9> */
.L_x_257:
[----:B------:R-:W-:Y:S05]  /*87b0*/  BSYNC B1 ;  /* 0x0000000000017941 */ /* 0x000fea0003800000 */
.L_x_256:
        /* <DEDUP_REMOVED lines=9> */
.L_x_259:
[----:B------:R-:W-:Y:S05]  /*8850*/  BSYNC B1 ;  /* 0x0000000000017941 */ /* 0x000fea0003800000 */
.L_x_258:
        /* <DEDUP_REMOVED lines=9> */
.L_x_261:
[----:B------:R-:W-:Y:S05]  /*88f0*/  BSYNC B1 ;  /* 0x0000000000017941 */ /* 0x000fea0003800000 */
.L_x_260:
        /* <DEDUP_REMOVED lines=9> */
.L_x_263:
[----:B------:R-:W-:Y:S05]  /*8990*/  BSYNC B1 ;  /* 0x0000000000017941 */ /* 0x000fea0003800000 */
.L_x_262:
        /* <DEDUP_REMOVED lines=9> */
.L_x_265:
[----:B------:R-:W-:Y:S05]  /*8a30*/  BSYNC B1 ;  /* 0x0000000000017941 */ /* 0x000fea0003800000 */
.L_x_264:
        /* <DEDUP_REMOVED lines=9> */
.L_x_267:
[----:B------:R-:W-:Y:S05]  /*8ad0*/  BSYNC B1 ;  /* 0x0000000000017941 */ /* 0x000fea0003800000 */
.L_x_266:
        /* <DEDUP_REMOVED lines=9> */
.L_x_269:
[----:B------:R-:W-:Y:S05]  /*8b70*/  BSYNC B1 ;  /* 0x0000000000017941 */ /* 0x000fea0003800000 */
.L_x_268:
        /* <DEDUP_REMOVED lines=9> */
.L_x_271:
[----:B------:R-:W-:Y:S05]  /*8c10*/  BSYNC B1 ;  /* 0x0000000000017941 */ /* 0x000fea0003800000 */
.L_x_270:
        /* <DEDUP_REMOVED lines=9> */
.L_x_273:
[----:B------:R-:W-:Y:S05]  /*8cb0*/  BSYNC B1 ;  /* 0x0000000000017941 */ /* 0x000fea0003800000 */
.L_x_272:
        /* <DEDUP_REMOVED lines=9> */
.L_x_275:
[----:B------:R-:W-:Y:S05]  /*8d50*/  BSYNC B1 ;  /* 0x0000000000017941 */ /* 0x000fea0003800000 */
.L_x_274:
[----:B0-23-5:R-:W-:Y:S01]  /*8d60*/  LOP3.LUT R4, R172, 0xffffe000, RZ, 0xc0, !PT ;  /* 0xffffe000ac047812 */ /* 0x02dfe200078ec0ff */
        /* <DEDUP_REMOVED lines=8> */
.L_x_277:
[----:B------:R-:W-:Y:S05]  /*8df0*/  BSYNC B1 ;  /* 0x0000000000017941 */ /* 0x000fea0003800000 */
.L_x_276:
[----:B-----5:R-:W-:Y:S01]  /*8e00*/  LOP3.LUT R4, R172, 0xffffe000, RZ, 0xc0, !PT ;  /* 0xffffe000ac047812 */ /* 0x020fe200078ec0ff */
[----:B------:R-:W-:Y:S01]  /*8e10*/  @P2 IMAD.MOV.U32 R5, RZ, RZ, R9 ;  /* 0x000000ffff052224 */ /* 0x000fe200078e0009 */
[----:B------:R-:W-:Y:S01]  /*8e20*/  ISETP.GT.AND P1, PT, R0, 0x79, P1 ;  /* 0x000000790000780c */ /* 0x000fe20000f24270 */
[----:B------:R-:W-:Y:S02]  /*8e30*/  BSSY B1, `(.L_x_278) ;  /* 0x0000008000017945 */ /* 0x000fe40003800000 */
[----:B------:R-:W-:Y:S01]  /*8e40*/  FMUL R3, R4, R155 ;  /* 0x0000009b04037220 */ /* 0x000fe20000400000 */
[----:B------:R-:W-:-:S03]  /*8e50*/  @P2 IMAD.MOV.U32 R4, RZ, RZ, R8 ;  /* 0x000000ffff042224 */ /* 0x000fc600078e0008 */
[----:B------:R-:W-:-:S05]  /*8e60*/  FFMA R3, R86, R154, R3 ;  /* 0x0000009a56037223 */ /* 0x000fca0000000003 */
[----:B------:R-:W-:-:S05]  /*8e70*/  F2FP.TF32.F32.PACK_B R3, R3 ;  /* 0x00000003ff03723e */ /* 0x000fca00024050ff */
[----:B------:R3:W-:Y:S01]  /*8e80*/  @P2 STG.E desc[UR36][R4.64+0x1e0], R3 ;  /* 0x0001e00304002986 */ /* 0x0007e2000c101924 */
[----:B------:R-:W-:Y:S05]  /*8e90*/  @!P1 BRA `(.L_x_279) ;  /* 0x0000000000049947 */ /* 0x000fea0003800000 */
[----:B------:R0:W5:Y:S02]  /*8ea0*/  LDG.E.LTC128B R172, desc[UR36][R10.64+0x1e4] ;  /* 0x0001e4240aac7981 */ /* 0x000164000c1e1920 */
.L_x_279:
[----:B------:R-:W-:Y:S05]  /*8eb0*/  BSYNC B1 ;  /* 0x0000000000017941 */ /* 0x000fea0003800000 */
.L_x_278:
[----:B------:R-:W-:Y:S05]  /*8ec0*/  @!P1 BRA `(.L_x_280) ;  /* 0x00000024003c9947 */ /* 0x000fea0003800000 */
[----:B-----5:R-:W-:-:S05]  /*8ed0*/  LOP3.LUT R172, R172, 0xffffe000, RZ, 0xc0, !PT ;  /* 0xffffe000acac7812 */ /* 0x020fca00078ec0ff */
[----:B------:R-:W-:-:S04]  /*8ee0*/  FMUL R172, R172, R155 ;  /* 0x0000009bacac7220 */ /* 0x000fc80000400000 */
[----:B------:R-:W-:-:S05]  /*8ef0*/  FFMA R87, R87, R154, R172 ;  /* 0x0000009a57577223 */ /* 0x000fca00000000ac */
[----:B------:R-:W-:-:S05]  /*8f00*/  F2FP.TF32.F32.PACK_B R87, R87 ;  /* 0x00000057ff57723e */ /* 0x000fca00024050ff */
[----:B------:R0:W-:Y:S01]  /*8f10*/  STG.E desc[UR36][R8.64+0x1e4], R87 ;  /* 0x0001e45708007986 */ /* 0x0001e2000c101924 */
[----:B------:R-:W-:Y:S05]  /*8f20*/  BRA `(.L_x_280) ;  /* 0x0000002400247947 */ /* 0x000fea0003800000 */
.L_x_29:
[----:B------:R-:W-:Y:S01]  /*8f30*/  ULDC.64 UR4, c[0x0][0x5c0] ;  /* 0x0001700000047ab9 */ /* 0x000fe20000000a00 */
[-C--:B------:R-:W-:Y:S01]  /*8f40*/  FMUL R15, R88, R154.reuse ;  /* 0x0000009a580f7220 */ /* 0x080fe20000400000 */
[----:B------:R-:W-:Y:S01]  /*8f50*/  LEA R6, P0, R168, UR4, 0x2 ;  /* 0x00000004a8067c11 */ /* 0x000fe2000f8010ff */
[----:B------:R-:W-:Y:S01]  /*8f60*/  IMAD.SHL.U32 R11, R4, 0x20, RZ ;  /* 0x00000020040b7824 */ /* 0x000fe200078e00ff */
[----:B------:R-:W-:Y:S01]  /*8f70*/  ISETP.GT.AND P5, PT, R0, 0x1, P3 ;  /* 0x000000010000780c */ /* 0x000fe20001fa4270 */
[-C--:B------:R-:W-:Y:S01]  /*8f80*/  FMUL R89, R89, R154.reuse ;  /* 0x0000009a59597220 */ /* 0x080fe20000400000 */
[----:B------:R-:W-:Y:S01]  /*8f90*/  LEA.HI.X R7, R168, UR5, R171, 0x2, P0 ;  /* 0x00000005a8077c11 */ /* 0x000fe200080f14ab */
[-C--:B------:R-:W-:Y:S01]  /*8fa0*/  FMUL R21, R90, R154.reuse ;  /* 0x0000009a5a157220 */ /* 0x080fe20000400000 */
[----:B------:R-:W-:Y:S01]  /*8fb0*/  ISETP.GT.AND P0, PT, R3, 0x8, PT ;  /* 0x000000080300780c */ /* 0x000fe20003f04270 */
[-C--:B------:R-:W-:Y:S01]  /*8fc0*/  FMUL R91, R91, R154.reuse ;  /* 0x0000009a5b5b7220 */ /* 0x080fe20000400000 */
[----:B------:R-:W-:Y:S01]  /*8fd0*/  F2FP.TF32.F32.PACK_B R15, R15 ;  /* 0x0000000fff0f723e */ /* 0x000fe200024050ff */
[-C--:B------:R-:W-:Y:S01]  /*8fe0*/  FMUL R93, R93, R154.reuse ;  /* 0x0000009a5d5d7220 */ /* 0x080fe20000400000 */
[----:B------:R-:W-:Y:S01]  /*8ff0*/  ISETP.GT.AND P1, PT, R0, RZ, P0 ;  /* 0x000000ff0000720c */ /* 0x000fe20000724270 */
[-C--:B------:R-:W-:Y:S01]  /*9000*/  FMUL R23, R94, R154.reuse ;  /* 0x0000009a5e177220 */ /* 0x080fe20000400000 */
[----:B------:R-:W-:Y:S01]  /*9010*/  ISETP.GT.AND P4, PT, R0, 0x1, P0 ;  /* 0x000000010000780c */ /* 0x000fe20000784270 */
[----:B------:R0:W-:Y:S01]  /*9020*/  @P2 STG.E desc[UR36][R6.64], R15 ;  /* 0x0000000f06002986 */ /* 0x0001e2000c101924 */
[----:B------:R-:W-:Y:S01]  /*9030*/  SHF.L.U64.HI R9, R4, 0x5, R5 ;  /* 0x0000000504097819 */ /* 0x000fe20000010205 */
[----:B------:R-:W-:Y:S01]  /*9040*/  FMUL R95, R95, R154 ;  /* 0x0000009a5f5f7220 */ /* 0x000fe20000400000 */
[----:B------:R-:W-:Y:S01]  /*9050*/  IADD3 R12, P2, R11, R6, RZ ;  /* 0x000000060b0c7210 */ /* 0x000fe20007f5e0ff */
[-C--:B------:R-:W-:Y:S01]  /*9060*/  FMUL R97, R97, R154.reuse ;  /* 0x0000009a61617220 */ /* 0x080fe20000400000 */
[----:B------:R-:W-:Y:S01]  /*9070*/  F2FP.TF32.F32.PACK_B R89, R89 ;  /* 0x00000059ff59723e */ /* 0x000fe200024050ff */
[-C--:B------:R-:W-:Y:S01]  /*9080*/  FMUL R99, R99, R154.reuse ;  /* 0x0000009a63637220 */ /* 0x080fe20000400000 */
[----:B------:R-:W-:Y:S01]  /*9090*/  F2FP.TF32.F32.PACK_B R21, R21 ;  /* 0x00000015ff15723e */ /* 0x000fe200024050ff */
[----:B------:R-:W-:Y:S01]  /*90a0*/  IMAD.X R13, R9, 0x1, R7, P2 ;  /* 0x00000001090d7824 */ /* 0x000fe200010e0607 */
[----:B------:R-:W-:Y:S01]  /*90b0*/  F2FP.TF32.F32.PACK_B R91, R91 ;  /* 0x0000005bff5b723e */ /* 0x000fe200024050ff */
[----:B------:R-:W-:Y:S01]  /*90c0*/  @P5 STG.E desc[UR36][R6.64+0x4], R89 ;  /* 0x0000045906005986 */ /* 0x000fe2000c101924 */
[----:B------:R-:W-:Y:S01]  /*90d0*/  ISETP.GT.AND P5, PT, R0, 0x8, P3 ;  /* 0x000000080000780c */ /* 0x000fe20001fa4270 */
[-C--:B0-----:R-:W-:Y:S01]  /*90e0*/  FMUL R15, R92, R154.reuse ;  /* 0x0000009a5c0f7220 */ /* 0x081fe20000400000 */
[C---:B------:R-:W-:Y:S01]  /*90f0*/  ISETP.GT.AND P2, PT, R0.reuse, 0x9, P3 ;  /* 0x000000090000780c */ /* 0x040fe20001f44270 */
[----:B------:R0:W-:Y:S01]  /*9100*/  @P1 STG.E desc[UR36][R12.64], R21 ;  /* 0x000000150c001986 */ /* 0x0001e2000c101924 */
[C---:B------:R-:W-:Y:S01]  /*9110*/  ISETP.GT.AND P1, PT, R0.reuse, 0x8, P0 ;  /* 0x000000080000780c */ /* 0x040fe20000724270 */
[-C--:B------:R-:W-:Y:S01]  /*9120*/  FMUL R101, R101, R154.reuse ;  /* 0x0000009a65657220 */ /* 0x080fe20000400000 */
[----:B------:R-:W-:Y:S01]  /*9130*/  F2FP.TF32.F32.PACK_B R15, R15 ;  /* 0x0000000fff0f723e */ /* 0x000fe200024050ff */
[----:B------:R-:W-:Y:S01]  /*9140*/  @P4 STG.E desc[UR36][R12.64+0x4], R91 ;  /* 0x0000045b0c004986 */ /* 0x000fe2000c101924 */
[----:B------:R-:W-:Y:S01]  /*9150*/  ISETP.GT.AND P4, PT, R0, 0x9, P0 ;  /* 0x000000090000780c */ /* 0x000fe20000784270 */
[-C--:B------:R-:W-:Y:S01]  /*9160*/  FMUL R103, R103, R154.reuse ;  /* 0x0000009a67677220 */ /* 0x080fe20000400000 */
[----:B------:R-:W-:Y:S01]  /*9170*/  F2FP.TF32.F32.PACK_B R93, R93 ;  /* 0x0000005dff5d723e */ /* 0x000fe200024050ff */
[-C--:B------:R-:W-:Y:S01]  /*9180*/  FMUL R105, R105, R154.reuse ;  /* 0x0000009a69697220 */ /* 0x080fe20000400000 */
[----:B------:R-:W-:Y:S01]  /*9190*/  F2FP.TF32.F32.PACK_B R23, R23 ;  /* 0x00000017ff17723e */ /* 0x000fe200024050ff */
[----:B------:R1:W-:Y:S01]  /*91a0*/  @P5 STG.E desc[UR36][R6.64+0x20], R15 ;  /* 0x0000200f06005986 */ /* 0x0003e2000c101924 */
[----:B------:R-:W-:Y:S01]  /*91b0*/  F2FP.TF32.F32.PACK_B R95, R95 ;  /* 0x0000005fff5f723e */ /* 0x000fe200024050ff */
[-C--:B0-----:R-:W-:Y:S01]  /*91c0*/  FMUL R21, R96, R154.reuse ;  /* 0x0000009a60157220 */ /* 0x081fe20000400000 */
[C---:B------:R-:W-:Y:S01]  /*91d0*/  ISETP.GT.AND P5, PT, R0.reuse, 0x10, P3 ;  /* 0x000000100000780c */ /* 0x040fe20001fa4270 */
[----:B------:R-:W-:Y:S01]  /*91e0*/  @P2 STG.E desc[UR36][R6.64+0x24], R93 ;  /* 0x0000245d06002986 */ /* 0x000fe2000c101924 */
[C---:B------:R-:W-:Y:S01]  /*91f0*/  ISETP.GT.AND P2, PT, R0.reuse, 0x11, P3 ;  /* 0x000000110000780c */ /* 0x040fe20001f44270 */
[-C--:B------:R-:W-:Y:S01]  /*9200*/  FMUL R107, R107, R154.reuse ;  /* 0x0000009a6b6b7220 */ /* 0x080fe20000400000 */
[----:B------:R-:W-:Y:S01]  /*9210*/  F2FP.TF32.F32.PACK_B R21, R21 ;  /* 0x00000015ff15723e */ /* 0x000fe200024050ff */
[----:B------:R0:W-:Y:S01]  /*9220*/  @P1 STG.E desc[UR36][R12.64+0x20], R23 ;  /* 0x000020170c001986 */ /* 0x0001e2000c101924 */
[C---:B------:R-:W-:Y:S01]  /*9230*/  ISETP.GT.AND P1, PT, R0.reuse, 0x10, P0 ;  /* 0x000000100000780c */ /* 0x040fe20000724270 */
[-C--:B------:R-:W-:Y:S01]  /*9240*/  FMUL R109, R109, R154.reuse ;  /* 0x0000009a6d6d7220 */ /* 0x080fe20000400000 */
[----:B------:R-:W-:Y:S01]  /*9250*/  F2FP.TF32.F32.PACK_B R97, R97 ;  /* 0x00000061ff61723e */ /* 0x000fe200024050ff */
[----:B------:R-:W-:Y:S01]  /*9260*/  @P4 STG.E desc[UR36][R12.64+0x24], R95 ;  /* 0x0000245f0c004986 */ /* 0x000fe2000c101924 */
[----:B------:R-:W-:Y:S01]  /*9270*/  ISETP.GT.AND P4, PT, R0, 0x11, P0 ;  /* 0x000000110000780c */ /* 0x000fe20000784270 */
[-C--:B-1----:R-:W-:Y:S01]  /*9280*/  FMUL R15, R98, R154.reuse ;  /* 0x0000009a620f7220 */ /* 0x082fe20000400000 */
[----:B------:R-:W-:Y:S01]  /*9290*/  F2FP.TF32.F32.PACK_B R99, R99 ;  /* 0x00000063ff63723e */ /* 0x000fe200024050ff */
[----:B------:R1:W-:Y:S01]  /*92a0*/  @P5 STG.E desc[UR36][R6.64+0x40], R21 ;  /* 0x0000401506005986 */ /* 0x0003e2000c101924 */
[C---:B------:R-:W-:Y:S01]  /*92b0*/  ISETP.GT.AND P5, PT, R0.reuse, 0x18, P3 ;  /* 0x000000180000780c */ /* 0x040fe20001fa4270 */
[-C--:B------:R-:W-:Y:S01]  /*92c0*/  FMUL R111, R111, R154.reuse ;  /* 0x0000009a6f6f7220 */ /* 0x080fe20000400000 */
[----:B------:R-:W-:Y:S01]  /*92d0*/  F2FP.TF32.F32.PACK_B R15, R15 ;  /* 0x0000000fff0f723e */ /* 0x000fe200024050ff */
[----:B------:R-:W-:Y:S01]  /*92e0*/  @P2 STG.E desc[UR36][R6.64+0x44], R97 ;  /* 0x0000446106002986 */ /* 0x000fe2000c101924 */
[----:B------:R-:W-:Y:S01]  /*92f0*/  ISETP.GT.AND P2, PT, R0, 0x19, P3 ;  /* 0x000000190000780c */ /* 0x000fe20001f44270 */
[-C--:B0-----:R-:W-:Y:S01]  /*9300*/  FMUL R23, R100, R154.reuse ;  /* 0x0000009a64177220 */ /* 0x081fe20000400000 */
        /* <DEDUP_REMOVED lines=177> */
[----:B------:R-:W-:Y:S01]  /*9e20*/  @P1 STG.E desc[UR36][R12.64+0x1a0], R23 ;  /* 0x0001a0170c001986 */ /* 0x000fe2000c101924 */
        /* <DEDUP_REMOVED lines=11> */
[-C--:B------:R-:W-:Y:S01]  /*9ee0*/  FMUL R33, R33, R154.reuse ;  /* 0x0000009a21217220 */ /* 0x080fe20000400000 */
[----:B------:R-:W-:Y:S01]  /*9ef0*/  ISETP.GT.AND P3, PT, R0, 0x79, P3 ;  /* 0x000000790000780c */ /* 0x000fe20001f64270 */
[----:B------:R-:W-:Y:S01]  /*9f00*/  @P1 STG.E desc[UR36][R6.64+0x1c4], R145 ;  /* 0x0001c49106001986 */ /* 0x000fe2000c101924 */
[----:B------:R-:W-:Y:S01]  /*9f10*/  ISETP.GT.AND P1, PT, R3, 0x80, PT ;  /* 0x000000800300780c */ /* 0x000fe20003f24270 */
[-C--:B------:R-:W-:Y:S01]  /*9f20*/  FMUL R35, R35, R154.reuse ;  /* 0x0000009a23237220 */ /* 0x080fe20000400000 */
[----:B------:R-:W-:Y:S01]  /*9f30*/  F2FP.TF32.F32.PACK_B R149, R149 ;  /* 0x00000095ff95723e */ /* 0x000fe200024050ff */
[----:B------:R1:W-:Y:S01]  /*9f40*/  @P2 STG.E desc[UR36][R12.64+0x1c0], R15 ;  /* 0x0001c00f0c002986 */ /* 0x0003e2000c101924 */
[----:B------:R-:W-:Y:S01]  /*9f50*/  ISETP.GT.AND P2, PT, R3, 0x88, PT ;  /* 0x000000880300780c */ /* 0x000fe20003f44270 */
[-C--:B------:R-:W-:Y:S01]  /*9f60*/  FMUL R3, R148, R154.reuse ;  /* 0x0000009a94037220 */ /* 0x080fe20000400000 */
[-C--:B0-----:R-:W-:Y:S01]  /*9f70*/  FMUL R21, R150, R154.reuse ;  /* 0x0000009a96157220 */ /* 0x081fe20000400000 */
[----:B------:R-:W-:Y:S01]  /*9f80*/  @P4 STG.E desc[UR36][R12.64+0x1c4], R147 ;  /* 0x0001c4930c004986 */ /* 0x000fe2000c101924 */
[C---:B------:R-:W-:Y:S01]  /*9f90*/  ISETP.GT.AND P4, PT, R0.reuse, 0x78, P0 ;  /* 0x000000780000780c */ /* 0x040fe20000784270 */
[-C--:B------:R-:W-:Y:S01]  /*9fa0*/  FMUL R37, R37, R154.reuse ;  /* 0x0000009a25257220 */ /* 0x080fe20000400000 */
[----:B------:R-:W-:Y:S01]  /*9fb0*/  ISETP.GT.AND P0, PT, R0, 0x79, P0 ;  /* 0x000000790000780c */ /* 0x000fe20000704270 */
[-C--:B------:R-:W-:Y:S01]  /*9fc0*/  FMUL R39, R39, R154.reuse ;  /* 0x0000009a27277220 */ /* 0x080fe20000400000 */
[----:B------:R-:W-:Y:S01]  /*9fd0*/  F2FP.TF32.F32.PACK_B R3, R3 ;  /* 0x00000003ff03723e */ /* 0x000fe200024050ff */
[-C--:B------:R-:W-:Y:S01]  /*9fe0*/  FMUL R41, R41, R154.reuse ;  /* 0x0000009a29297220 */ /* 0x080fe20000400000 */
[----:B------:R-:W-:Y:S01]  /*9ff0*/  F2FP.TF32.F32.PACK_B R21, R21 ;  /* 0x00000015ff15723e */ /* 0x000fe200024050ff */
[C---:B-1----:R-:W-:Y:S01]  /*a000*/  IMAD.SHL.U32 R15, R4.reuse, 0x200, RZ ;  /* 0x00000200040f7824 */ /* 0x042fe200078e00ff */
[----:B------:R-:W-:Y:S01]  /*a010*/  F2FP.TF32.F32.PACK_B R151, R151 ;  /* 0x00000097ff97723e */ /* 0x000fe200024050ff */
[----:B------:R0:W-:Y:S01]  /*a020*/  @P5 STG.E desc[UR36][R6.64+0x1e0], R3 ;  /* 0x0001e00306005986 */ /* 0x0001e2000c101924 */
[----:B------:R-:W-:Y:S01]  /*a030*/  SHF.L.U64.HI R5, R4, 0x9, R5 ;  /* 0x0000000904057819 */ /* 0x000fe20000010205 */
[----:B------:R-:W-:Y:S01]  /*a040*/  FMUL R43, R43, R154 ;  /* 0x0000009a2b2b7220 */ /* 0x000fe20000400000 */
[----:B------:R-:W-:Y:S01]  /*a050*/  F2FP.TF32.F32.PACK_B R25, R25 ;  /* 0x00000019ff19723e */ /* 0x000fe200024050ff */
[----:B------:R-:W-:Y:S01]  /*a060*/  @P3 STG.E desc[UR36][R6.64+0x1e4], R149 ;  /* 0x0001e49506003986 */ /* 0x000fe2000c101924 */
[----:B------:R-:W-:Y:S01]  /*a070*/  IADD3 R4, P3, R15, R6, RZ ;  /* 0x000000060f047210 */ /* 0x000fe20007f7e0ff */
[----:B------:R-:W-:Y:S01]  /*a080*/  FMUL R45, R45, R154 ;  /* 0x0000009a2d2d7220 */ /* 0x000fe20000400000 */
[----:B------:R-:W-:Y:S01]  /*a090*/  F2FP.TF32.F32.PACK_B R27, R27 ;  /* 0x0000001bff1b723e */ /* 0x000fe200024050ff */
[----:B------:R1:W-:Y:S01]  /*a0a0*/  @P4 STG.E desc[UR36][R12.64+0x1e0], R21 ;  /* 0x0001e0150c004986 */ /* 0x0003e2000c101924 */
[----:B------:R-:W-:Y:S01]  /*a0b0*/  IADD3 R14, P4, P5, R11, R6, R15 ;  /* 0x000000060b0e7210 */ /* 0x000fe20007d9e00f */
[-C--:B------:R-:W-:Y:S01]  /*a0c0*/  FMUL R47, R47, R154.reuse ;  /* 0x0000009a2f2f7220 */ /* 0x080fe20000400000 */
[----:B------:R-:W-:Y:S01]  /*a0d0*/  F2FP.TF32.F32.PACK_B R29, R29 ;  /* 0x0000001dff1d723e */ /* 0x000fe200024050ff */
[----:B------:R2:W-:Y:S01]  /*a0e0*/  @P0 STG.E desc[UR36][R12.64+0x1e4], R151 ;  /* 0x0001e4970c000986 */ /* 0x0005e2000c101924 */
[----:B------:R-:W-:Y:S01]  /*a0f0*/  ISETP.GT.AND P0, PT, R0, RZ, P1 ;  /* 0x000000ff0000720c */ /* 0x000fe20000f04270 */
[-C--:B0-----:R-:W-:Y:S01]  /*a100*/  FMUL R3, R24, R154.reuse ;  /* 0x0000009a18037220 */ /* 0x081fe20000400000 */
[----:B------:R-:W-:Y:S01]  /*a110*/  IADD3.X R15, R9, R7, R5, P4, P5 ;  /* 0x00000007090f7210 */ /* 0x000fe200027ea405 */
[----:B------:R-:W-:Y:S01]  /*a120*/  IMAD.X R5, R5, 0x1, R7, P3 ;  /* 0x0000000105057824 */ /* 0x000fe200018e0607 */
[C---:B------:R-:W-:Y:S01]  /*a130*/  ISETP.GT.AND P5, PT, R0.reuse, 0x1, P1 ;  /* 0x000000010000780c */ /* 0x040fe20000fa4270 */
[-C--:B------:R-:W-:Y:S01]  /*a140*/  FMUL R49, R49, R154.reuse ;  /* 0x0000009a31317220 */ /* 0x080fe20000400000 */
[----:B------:R-:W-:Y:S01]  /*a150*/  ISETP.GT.AND P4, PT, R0, RZ, P2 ;  /* 0x000000ff0000720c */ /* 0x000fe20001784270 */
[-C--:B-1----:R-:W-:Y:S01]  /*a160*/  FMUL R21, R26, R154.reuse ;  /* 0x0000009a1a157220 */ /* 0x082fe20000400000 */
[----:B------:R-:W-:Y:S01]  /*a170*/  F2FP.TF32.F32.PACK_B R3, R3 ;  /* 0x00000003ff03723e */ /* 0x000fe200024050ff */
[----:B------:R-:W-:Y:S01]  /*a180*/  FMUL R51, R51, R154 ;  /* 0x0000009a33337220 */ /* 0x000fe20000400000 */
[----:B------:R-:W-:Y:S01]  /*a190*/  IADD3 R6, P3, R11, R4, RZ ;  /* 0x000000040b067210 */ /* 0x000fe20007f7e0ff */
[-C--:B--2---:R-:W-:Y:S01]  /*a1a0*/  FMUL R13, R28, R154.reuse ;  /* 0x0000009a1c0d7220 */ /* 0x084fe20000400000 */
[----:B------:R-:W-:Y:S01]  /*a1b0*/  F2FP.TF32.F32.PACK_B R21, R21 ;  /* 0x00000015ff15723e */ /* 0x000fe200024050ff */
[----:B------:R0:W-:Y:S01]  /*a1c0*/  @P0 STG.E desc[UR36][R4.64], R3 ;  /* 0x0000000304000986 */ /* 0x0001e2000c101924 */
[C---:B------:R-:W-:Y:S01]  /*a1d0*/  ISETP.GT.AND P0, PT, R0.reuse, 0x1, P2 ;  /* 0x000000010000780c */ /* 0x040fe20001704270 */
[--C-:B------:R-:W-:Y:S01]  /*a1e0*/  IMAD.X R7, R9, 0x1, R5.reuse, P3 ;  /* 0x0000000109077824 */ /* 0x100fe200018e0605 */
[C---:B------:R-:W-:Y:S01]  /*a1f0*/  ISETP.GT.AND P3, PT, R0.reuse, 0x9, P1 ;  /* 0x000000090000780c */ /* 0x040fe20000f64270 */
[----:B------:R-:W-:Y:S01]  /*a200*/  @P5 STG.E desc[UR36][R4.64+0x4], R25 ;  /* 0x0000041904005986 */ /* 0x000fe2000c101924 */
[----:B------:R-:W-:Y:S01]  /*a210*/  F2FP.TF32.F32.PACK_B R13, R13 ;  /* 0x0000000dff0d723e */ /* 0x000fe200024050ff */
[----:B------:R-:W-:Y:S01]  /*a220*/  FMUL R53, R53, R154 ;  /* 0x0000009a35357220 */ /* 0x000fe20000400000 */
[----:B------:R-:W-:Y:S01]  /*a230*/  IADD3 R8, P5, R11, R4, RZ ;  /* 0x000000040b087210 */ /* 0x000fe20007fbe0ff */
[----:B------:R1:W-:Y:S01]  /*a240*/  @P4 STG.E desc[UR36][R6.64], R21 ;  /* 0x0000001506004986 */ /* 0x0003e2000c101924 */
[----:B------:R-:W-:Y:S01]  /*a250*/  ISETP.GT.AND P4, PT, R0, 0x8, P1 ;  /* 0x000000080000780c */ /* 0x000fe20000f84270 */
[-C--:B------:R-:W-:Y:S01]  /*a260*/  FMUL R11, R32, R154.reuse ;  /* 0x0000009a200b7220 */ /* 0x080fe20000400000 */
[----:B------:R-:W-:Y:S01]  /*a270*/  F2FP.TF32.F32.PACK_B R31, R31 ;  /* 0x0000001fff1f723e */ /* 0x000fe200024050ff */
[-C--:B0-----:R-:W-:Y:S01]  /*a280*/  FMUL R3, R30, R154.reuse ;  /* 0x0000009a1e037220 */ /* 0x081fe20000400000 */
[----:B------:R-:W-:Y:S01]  /*a290*/  IMAD.X R9, R9, 0x1, R5, P5 ;  /* 0x0000000109097824 */ /* 0x000fe200028e0605 */
[----:B------:R-:W-:Y:S01]  /*a2a0*/  @P0 STG.E desc[UR36][R6.64+0x4], R27 ;  /* 0x0000041b06000986 */ /* 0x000fe2000c101924 */
[C---:B------:R-:W-:Y:S01]  /*a2b0*/  ISETP.GT.AND P0, PT, R0.reuse, 0x8, P2 ;  /* 0x000000080000780c */ /* 0x040fe20001704270 */
[-C--:B------:R-:W-:Y:S01]  /*a2c0*/  FMUL R55, R55, R154.reuse ;  /* 0x0000009a37377220 */ /* 0x080fe20000400000 */
[----:B------:R-:W-:Y:S01]  /*a2d0*/  F2FP.TF32.F32.PACK_B R3, R3 ;  /* 0x00000003ff03723e */ /* 0x000fe200024050ff */
[----:B------:R-:W-:Y:S01]  /*a2e0*/  @P3 STG.E desc[UR36][R4.64+0x24], R29 ;  /* 0x0000241d04003986 */ /* 0x000fe2000c101924 */
[----:B------:R-:W-:Y:S01]  /*a2f0*/  ISETP.GT.AND P5, PT, R0, 0x10, P1 ;  /* 0x000000100000780c */ /* 0x000fe20000fa4270 */
[-C--:B-1----:R-:W-:Y:S01]  /*a300*/  FMUL R21, R36, R154.reuse ;  /* 0x0000009a24157220 */ /* 0x082fe20000400000 */
[C---:B------:R-:W-:Y:S01]  /*a310*/  ISETP.GT.AND P3, PT, R0.reuse, 0x11, P1 ;  /* 0x000000110000780c */ /* 0x040fe20000f64270 */
[----:B------:R0:W-:Y:S01]  /*a320*/  @P4 STG.E desc[UR36][R4.64+0x20], R13 ;  /* 0x0000200d04004986 */ /* 0x0001e2000c101924 */
[C---:B------:R-:W-:Y:S01]  /*a330*/  ISETP.GT.AND P4, PT, R0.reuse, 0x9, P2 ;  /* 0x000000090000780c */ /* 0x040fe20001784270 */
[-C--:B------:R-:W-:Y:S01]  /*a340*/  FMUL R57, R57, R154.reuse ;  /* 0x0000009a39397220 */ /* 0x080fe20000400000 */
[----:B------:R-:W-:Y:S01]  /*a350*/  F2FP.TF32.F32.PACK_B R11, R11 ;  /* 0x0000000bff0b723e */ /* 0x000fe200024050ff */
[-C--:B------:R-:W-:Y:S01]  /*a360*/  FMUL R59, R59, R154.reuse ;  /* 0x0000009a3b3b7220 */ /* 0x080fe20000400000 */
[----:B------:R-:W-:Y:S01]  /*a370*/  F2FP.TF32.F32.PACK_B R33, R33 ;  /* 0x00000021ff21723e */ /* 0x000fe200024050ff */
[----:B------:R1:W-:Y:S01]  /*a380*/  @P0 STG.E desc[UR36][R8.64+0x20], R3 ;  /* 0x0000200308000986 */ /* 0x0003e2000c101924 */
[----:B------:R-:W-:Y:S01]  /*a390*/  ISETP.GT.AND P0, PT, R0, 0x10, P2 ;  /* 0x000000100000780c */ /* 0x000fe20001704270 */
[-C--:B------:R-:W-:Y:S01]  /*a3a0*/  FMUL R61, R61, R154.reuse ;  /* 0x0000009a3d3d7220 */ /* 0x080fe20000400000 */
[----:B------:R-:W-:Y:S01]  /*a3b0*/  F2FP.TF32.F32.PACK_B R35, R35 ;  /* 0x00000023ff23723e */ /* 0x000fe200024050ff */
[-C--:B------:R-:W-:Y:S01]  /*a3c0*/  FMUL R63, R63, R154.reuse ;  /* 0x0000009a3f3f7220 */ /* 0x080fe20000400000 */
[----:B------:R-:W-:Y:S01]  /*a3d0*/  F2FP.TF32.F32.PACK_B R21, R21 ;  /* 0x00000015ff15723e */ /* 0x000fe200024050ff */
[-C--:B0-----:R-:W-:Y:S01]  /*a3e0*/  FMUL R13, R34, R154.reuse ;  /* 0x0000009a220d7220 */ /* 0x081fe20000400000 */
[----:B------:R-:W-:Y:S01]  /*a3f0*/  F2FP.TF32.F32.PACK_B R37, R37 ;  /* 0x00000025ff25723e */ /* 0x000fe200024050ff */
[----:B------:R-:W-:Y:S01]  /*a400*/  @P4 STG.E desc[UR36][R14.64+0x24], R31 ;  /* 0x0000241f0e004986 */ /* 0x000fe2000c101924 */
[C---:B------:R-:W-:Y:S01]  /*a410*/  ISETP.GT.AND P4, PT, R0.reuse, 0x11, P2 ;  /* 0x000000110000780c */ /* 0x040fe20001784270 */
[----:B------:R-:W-:Y:S01]  /*a420*/  FMUL R65, R65, R154 ;  /* 0x0000009a41417220 */ /* 0x000fe20000400000 */
[----:B------:R-:W-:Y:S01]  /*a430*/  F2FP.TF32.F32.PACK_B R13, R13 ;  /* 0x0000000dff0d723e */ /* 0x000fe200024050ff */
[----:B------:R0:W-:Y:S01]  /*a440*/  @P5 STG.E desc[UR36][R4.64+0x40], R11 ;  /* 0x0000400b04005986 */ /* 0x0001e2000c101924 */
[----:B------:R-:W-:Y:S01]  /*a450*/  ISETP.GT.AND P5, PT, R0, 0x18, P1 ;  /* 0x000000180000780c */ /* 0x000fe20000fa4270 */
[----:B------:R-:W-:-:S02]  /*a460*/  @P0 IMAD.MOV.U32 R6, RZ, RZ, R14 ;  /* 0x000000ffff060224 */ /* 0x000fc400078e000e */
[-C--:B-1----:R-:W-:Y:S01]  /*a470*/  FMUL R3, R38, R154.reuse ;  /* 0x0000009a26037220 */ /* 0x082fe20000400000 */
[--C-:B------:R-:W-:Y:S01]  /*a480*/  @P0 IMAD.MOV.U32 R7, RZ, RZ, R15.reuse ;  /* 0x000000ffff070224 */ /* 0x100fe200078e000f */
[----:B------:R-:W-:Y:S01]  /*a490*/  @P3 STG.E desc[UR36][R4.64+0x44], R33 ;  /* 0x0000442104003986 */ /* 0x000fe2000c101924 */
[----:B------:R-:W-:Y:S01]  /*a4a0*/  ISETP.GT.AND P3, PT, R0, 0x19, P1 ;  /* 0x000000190000780c */ /* 0x000fe20000f64270 */
[-C--:B------:R-:W-:Y:S01]  /*a4b0*/  FMUL R9, R40, R154.reuse ;  /* 0x0000009a28097220 */ /* 0x080fe20000400000 */
[----:B------:R-:W-:Y:S01]  /*a4c0*/  F2FP.TF32.F32.PACK_B R3, R3 ;  /* 0x00000003ff03723e */ /* 0x000fe200024050ff */
[----:B------:R1:W-:Y:S01]  /*a4d0*/  @P0 STG.E desc[UR36][R6.64+0x40], R13 ;  /* 0x0000400d06000986 */ /* 0x0003e2000c101924 */
[----:B------:R-:W-:Y:S01]  /*a4e0*/  ISETP.GT.AND P0, PT, R0, 0x18, P2 ;  /* 0x000000180000780c */ /* 0x000fe20001704270 */
[-C--:B------:R-:W-:Y:S01]  /*a4f0*/  FMUL R67, R67, R154.reuse ;  /* 0x0000009a43437220 */ /* 0x080fe20000400000 */
[----:B------:R-:W-:Y:S01]  /*a500*/  F2FP.TF32.F32.PACK_B R39, R39 ;  /* 0x00000027ff27723e */ /* 0x000fe200024050ff */
[-C--:B0-----:R-:W-:Y:S01]  /*a510*/  FMUL R11, R42, R154.reuse ;  /* 0x0000009a2a0b7220 */ /* 0x081fe20000400000 */
[----:B------:R-:W-:Y:S01]  /*a520*/  F2FP.TF32.F32.PACK_B R9, R9 ;  /* 0x00000009ff09723e */ /* 0x000fe200024050ff */
[-C--:B------:R-:W-:Y:S01]  /*a530*/  FMUL R69, R69, R154.reuse ;  /* 0x0000009a45457220 */ /* 0x080fe20000400000 */
[----:B------:R-:W-:Y:S01]  /*a540*/  F2FP.TF32.F32.PACK_B R41, R41 ;  /* 0x00000029ff29723e */ /* 0x000fe200024050ff */
[-C--:B------:R-:W-:Y:S01]  /*a550*/  FMUL R71, R71, R154.reuse ;  /* 0x0000009a47477220 */ /* 0x080fe20000400000 */
[----:B------:R-:W-:Y:S01]  /*a560*/  F2FP.TF32.F32.PACK_B R11, R11 ;  /* 0x0000000bff0b723e */ /* 0x000fe200024050ff */
[-C--:B------:R-:W-:Y:S01]  /*a570*/  FMUL R73, R73, R154.reuse ;  /* 0x0000009a49497220 */ /* 0x080fe20000400000 */
[----:B------:R-:W-:Y:S01]  /*a580*/  F2FP.TF32.F32.PACK_B R43, R43 ;  /* 0x0000002bff2b723e */ /* 0x000fe200024050ff */
[--C-:B-1----:R-:W-:Y:S01]  /*a590*/  @P4 IMAD.MOV.U32 R6, RZ, RZ, R14.reuse ;  /* 0x000000ffff064224 */ /* 0x102fe200078e000e */
[----:B------:R-:W-:Y:S01]  /*a5a0*/  F2FP.TF32.F32.PACK_B R45, R45 ;  /* 0x0000002dff2d723e */ /* 0x000fe200024050ff */
[--C-:B------:R-:W-:Y:S01]  /*a5b0*/  @P4 IMAD.MOV.U32 R7, RZ, RZ, R15.reuse ;  /* 0x000000ffff074224 */ /* 0x100fe200078e000f */
[----:B------:R-:W-:Y:S01]  /*a5c0*/  F2FP.TF32.F32.PACK_B R47, R47 ;  /* 0x0000002fff2f723e */ /* 0x000fe200024050ff */
[-C--:B------:R-:W-:Y:S01]  /*a5d0*/  FMUL R75, R75, R154.reuse ;  /* 0x0000009a4b4b7220 */ /* 0x080fe20000400000 */
[----:B------:R-:W-:Y:S01]  /*a5e0*/  F2FP.TF32.F32.PACK_B R49, R49 ;  /* 0x00000031ff31723e */ /* 0x000fe200024050ff */
[-C--:B------:R-:W-:Y:S01]  /*a5f0*/  FMUL R77, R77, R154.reuse ;  /* 0x0000009a4d4d7220 */ /* 0x080fe20000400000 */
[----:B------:R0:W-:Y:S01]  /*a600*/  @P4 STG.E desc[UR36][R6.64+0x44], R35 ;  /* 0x0000442306004986 */ /* 0x0001e2000c101924 */
[C---:B------:R-:W-:Y:S01]  /*a610*/  ISETP.GT.AND P4, PT, R0.reuse, 0x19, P2 ;  /* 0x000000190000780c */ /* 0x040fe20001784270 */
[-C--:B------:R-:W-:Y:S01]  /*a620*/  FMUL R79, R79, R154.reuse ;  /* 0x0000009a4f4f7220 */ /* 0x080fe20000400000 */
[----:B------:R-:W-:Y:S01]  /*a630*/  F2FP.TF32.F32.PACK_B R51, R51 ;  /* 0x00000033ff33723e */ /* 0x000fe200024050ff */
[----:B------:R1:W-:Y:S01]  /*a640*/  @P5 STG.E desc[UR36][R4.64+0x60], R21 ;  /* 0x0000601504005986 */ /* 0x0003e2000c101924 */
[----:B------:R-:W-:Y:S01]  /*a650*/  ISETP.GT.AND P5, PT, R0, 0x20, P1 ;  /* 0x000000200000780c */ /* 0x000fe20000fa4270 */
[-C--:B------:R-:W-:Y:S01]  /*a660*/  FMUL R13, R80, R154.reuse ;  /* 0x0000009a500d7220 */ /* 0x080fe20000400000 */
[----:B------:R-:W-:Y:S01]  /*a670*/  F2FP.TF32.F32.PACK_B R53, R53 ;  /* 0x00000035ff35723e */ /* 0x000fe200024050ff */
[----:B------:R-:W-:Y:S01]  /*a680*/  @P3 STG.E desc[UR36][R4.64+0x64], R37 ;  /* 0x0000642504003986 */ /* 0x000fe2000c101924 */
[----:B------:R-:W-:Y:S01]  /*a690*/  ISETP.GT.AND P3, PT, R0, 0x21, P1 ;  /* 0x000000210000780c */ /* 0x000fe20000f64270 */
[-C--:B------:R-:W-:Y:S01]  /*a6a0*/  FMUL R81, R81, R154.reuse ;  /* 0x0000009a51517220 */ /* 0x080fe20000400000 */
[----:B------:R-:W-:Y:S01]  /*a6b0*/  F2FP.TF32.F32.PACK_B R55, R55 ;  /* 0x00000037ff37723e */ /* 0x000fe200024050ff */
[----:B0-----:R-:W-:Y:S01]  /*a6c0*/  @P0 IMAD.MOV.U32 R6, RZ, RZ, R14 ;  /* 0x000000ffff060224 */ /* 0x001fe200078e000e */
[----:B------:R-:W-:Y:S01]  /*a6d0*/  F2FP.TF32.F32.PACK_B R57, R57 ;  /* 0x00000039ff39723e */ /* 0x000fe200024050ff */
[----:B------:R-:W-:Y:S01]  /*a6e0*/  @P0 IMAD.MOV.U32 R7, RZ, RZ, R15 ;  /* 0x000000ffff070224 */ /* 0x000fe200078e000f */
[----:B------:R-:W-:Y:S01]  /*a6f0*/  F2FP.TF32.F32.PACK_B R59, R59 ;  /* 0x0000003bff3b723e */ /* 0x000fe200024050ff */
[-C--:B------:R-:W-:Y:S01]  /*a700*/  FMUL R83, R83, R154.reuse ;  /* 0x0000009a53537220 */ /* 0x080fe20000400000 */
[----:B------:R-:W-:Y:S01]  /*a710*/  F2FP.TF32.F32.PACK_B R61, R61 ;  /* 0x0000003dff3d723e */ /* 0x000fe200024050ff */
[-C--:B-1----:R-:W-:Y:S01]  /*a720*/  FMUL R21, R84, R154.reuse ;  /* 0x0000009a54157220 */ /* 0x082fe20000400000 */
[----:B------:R0:W-:Y:S01]  /*a730*/  @P0 STG.E desc[UR36][R6.64+0x60], R3 ;  /* 0x0000600306000986 */ /* 0x0001e2000c101924 */
[----:B------:R-:W-:Y:S01]  /*a740*/  ISETP.GT.AND P0, PT, R0, 0x20, P2 ;  /* 0x000000200000780c */ /* 0x000fe20001704270 */
[-C--:B------:R-:W-:Y:S01]  /*a750*/  FMUL R85, R85, R154.reuse ;  /* 0x0000009a55557220 */ /* 0x080fe20000400000 */
[----:B------:R-:W-:Y:S01]  /*a760*/  F2FP.TF32.F32.PACK_B R63, R63 ;  /* 0x0000003fff3f723e */ /* 0x000fe200024050ff */
[----:B------:R-:W-:Y:S01]  /*a770*/  FMUL R87, R87, R154 ;  /* 0x0000009a57577220 */ /* 0x000fe20000400000 */
[----:B------:R-:W-:-:S02]  /*a780*/  F2FP.TF32.F32.PACK_B R65, R65 ;  /* 0x00000041ff41723e */ /* 0x000fc400024050ff */
[----:B------:R-:W-:Y:S02]  /*a790*/  F2FP.TF32.F32.PACK_B R67, R67 ;  /* 0x00000043ff43723e */ /* 0x000fe400024050ff */
[----:B------:R-:W-:Y:S02]  /*a7a0*/  F2FP.TF32.F32.PACK_B R69, R69 ;  /* 0x00000045ff45723e */ /* 0x000fe400024050ff */
[----:B------:R-:W-:Y:S01]  /*a7b0*/  F2FP.TF32.F32.PACK_B R71, R71 ;  /* 0x00000047ff47723e */ /* 0x000fe200024050ff */
[----:B0-----:R-:W-:Y:S02]  /*a7c0*/  @P4 IMAD.MOV.U32 R6, RZ, RZ, R14 ;  /* 0x000000ffff064224 */ /* 0x001fe400078e000e */
[----:B------:R-:W-:Y:S01]  /*a7d0*/  FMUL R3, R44, R154 ;  /* 0x0000009a2c037220 */ /* 0x000fe20000400000 */
[----:B------:R-:W-:Y:S01]  /*a7e0*/  @P4 IMAD.MOV.U32 R7, RZ, RZ, R15 ;  /* 0x000000ffff074224 */ /* 0x000fe200078e000f */
[----:B------:R-:W-:Y:S02]  /*a7f0*/  F2FP.TF32.F32.PACK_B R73, R73 ;  /* 0x00000049ff49723e */ /* 0x000fe400024050ff */
[----:B------:R-:W-:-:S02]  /*a800*/  F2FP.TF32.F32.PACK_B R75, R75 ;  /* 0x0000004bff4b723e */ /* 0x000fc400024050ff */
[----:B------:R0:W-:Y:S01]  /*a810*/  @P4 STG.E desc[UR36][R6.64+0x64], R39 ;  /* 0x0000642706004986 */ /* 0x0001e2000c101924 */
[C---:B------:R-:W-:Y:S02]  /*a820*/  ISETP.GT.AND P4, PT, R0.reuse, 0x21, P2 ;  /* 0x000000210000780c */ /* 0x040fe40001784270 */
[----:B------:R-:W-:Y:S01]  /*a830*/  F2FP.TF32.F32.PACK_B R3, R3 ;  /* 0x00000003ff03723e */ /* 0x000fe200024050ff */
[----:B------:R1:W-:Y:S01]  /*a840*/  @P5 STG.E desc[UR36][R4.64+0x80], R9 ;  /* 0x0000800904005986 */ /* 0x0003e2000c101924 */
[C---:B------:R-:W-:Y:S02]  /*a850*/  ISETP.GT.AND P5, PT, R0.reuse, 0x28, P1 ;  /* 0x000000280000780c */ /* 0x040fe40000fa4270 */
[----:B------:R-:W-:Y:S01]  /*a860*/  F2FP.TF32.F32.PACK_B R77, R77 ;  /* 0x0000004dff4d723e */ /* 0x000fe200024050ff */
[----:B------:R-:W-:Y:S01]  /*a870*/  @P3 STG.E desc[UR36][R4.64+0x84], R41 ;  /* 0x0000842904003986 */ /* 0x000fe2000c101924 */
[----:B------:R-:W-:Y:S02]  /*a880*/  ISETP.GT.AND P3, PT, R0, 0x29, P1 ;  /* 0x000000290000780c */ /* 0x000fe40000f64270 */
[----:B------:R-:W-:Y:S01]  /*a890*/  F2FP.TF32.F32.PACK_B R79, R79 ;  /* 0x0000004fff4f723e */ /* 0x000fe200024050ff */
[----:B0-----:R-:W-:Y:S01]  /*a8a0*/  @P0 IMAD.MOV.U32 R6, RZ, RZ, R14 ;  /* 0x000000ffff060224 */ /* 0x001fe200078e000e */
[----:B------:R-:W-:Y:S01]  /*a8b0*/  F2FP.TF32.F32.PACK_B R13, R13 ;  /* 0x0000000dff0d723e */ /* 0x000fe200024050ff */
[----:B------:R-:W-:Y:S01]  /*a8c0*/  @P0 IMAD.MOV.U32 R7, RZ, RZ, R15 ;  /* 0x000000ffff070224 */ /* 0x000fe200078e000f */
[----:B------:R-:W-:Y:S01]  /*a8d0*/  F2FP.TF32.F32.PACK_B R81, R81 ;  /* 0x00000051ff51723e */ /* 0x000fe200024050ff */
[----:B-1----:R-:W-:Y:S01]  /*a8e0*/  FMUL R9, R46, R154 ;  /* 0x0000009a2e097220 */ /* 0x002fe20000400000 */
[----:B------:R-:W-:-:S02]  /*a8f0*/  F2FP.TF32.F32.PACK_B R83, R83 ;  /* 0x00000053ff53723e */ /* 0x000fc400024050ff */
[----:B------:R0:W-:Y:S01]  /*a900*/  @P0 STG.E desc[UR36][R6.64+0x80], R11 ;  /* 0x0000800b06000986 */ /* 0x0001e2000c101924 */
[----:B------:R-:W-:Y:S02]  /*a910*/  ISETP.GT.AND P0, PT, R0, 0x28, P2 ;  /* 0x000000280000780c */ /* 0x000fe40001704270 */
[----:B------:R-:W-:Y:S02]  /*a920*/  F2FP.TF32.F32.PACK_B R9, R9 ;  /* 0x00000009ff09723e */ /* 0x000fe400024050ff */
[----:B------:R-:W-:Y:S02]  /*a930*/  F2FP.TF32.F32.PACK_B R21, R21 ;  /* 0x00000015ff15723e */ /* 0x000fe400024050ff */
[----:B------:R-:W-:Y:S02]  /*a940*/  F2FP.TF32.F32.PACK_B R85, R85 ;  /* 0x00000055ff55723e */ /* 0x000fe400024050ff */
[----:B------:R-:W-:Y:S01]  /*a950*/  F2FP.TF32.F32.PACK_B R87, R87 ;  /* 0x00000057ff57723e */ /* 0x000fe200024050ff */
[----:B0-----:R-:W-:-:S02]  /*a960*/  @P4 IMAD.MOV.U32 R6, RZ, RZ, R14 ;  /* 0x000000ffff064224 */ /* 0x001fc400078e000e */
[----:B------:R-:W-:Y:S01]  /*a970*/  FMUL R11, R48, R154 ;  /* 0x0000009a300b7220 */ /* 0x000fe20000400000 */
[----:B------:R-:W-:-:S04]  /*a980*/  @P4 IMAD.MOV.U32 R7, RZ, RZ, R15 ;  /* 0x000000ffff074224 */ /* 0x000fc800078e000f */
[----:B------:R-:W-:Y:S01]  /*a990*/  F2FP.TF32.F32.PACK_B R11, R11 ;  /* 0x0000000bff0b723e */ /* 0x000fe200024050ff */
[----:B------:R0:W-:Y:S01]  /*a9a0*/  @P4 STG.E desc[UR36][R6.64+0x84], R43 ;  /* 0x0000842b06004986 */ /* 0x0001e2000c101924 */
[----:B------:R-:W-:-:S03]  /*a9b0*/  ISETP.GT.AND P4, PT, R0, 0x29, P2 ;  /* 0x000000290000780c */ /* 0x000fc60001784270 */
[----:B------:R1:W-:Y:S01]  /*a9c0*/  @P5 STG.E desc[UR36][R4.64+0xa0], R3 ;  /* 0x0000a00304005986 */ /* 0x0003e2000c101924 */
[----:B------:R-:W-:-:S03]  /*a9d0*/  ISETP.GT.AND P5, PT, R0, 0x30, P1 ;  /* 0x000000300000780c */ /* 0x000fc60000fa4270 */
[----:B------:R-:W-:Y:S01]  /*a9e0*/  @P3 STG.E desc[UR36][R4.64+0xa4], R45 ;  /* 0x0000a42d04003986 */ /* 0x000fe2000c101924 */
[----:B------:R-:W-:Y:S01]  /*a9f0*/  ISETP.GT.AND P3, PT, R0, 0x31, P1 ;  /* 0x000000310000780c */ /* 0x000fe20000f64270 */
[----:B0-----:R-:W-:Y:S02]  /*aa00*/  @P0 IMAD.MOV.U32 R6, RZ, RZ, R14 ;  /* 0x000000ffff060224 */ /* 0x001fe400078e000e */
[----:B------:R-:W-:Y:S02]  /*aa10*/  @P0 IMAD.MOV.U32 R7, RZ, RZ, R15 ;  /* 0x000000ffff070224 */ /* 0x000fe400078e000f */
[----:B-1----:R-:W-:-:S03]  /*aa20*/  FMUL R3, R50, R154 ;  /* 0x0000009a32037220 */ /* 0x002fc60000400000 */
[----:B------:R0:W-:Y:S01]  /*aa30*/  @P0 STG.E desc[UR36][R6.64+0xa0], R9 ;  /* 0x0000a00906000986 */ /* 0x0001e2000c101924 */
[----:B------:R-:W-:Y:S02]  /*aa40*/  ISETP.GT.AND P0, PT, R0, 0x30, P2 ;  /* 0x000000300000780c */ /* 0x000fe40001704270 */
[----:B------:R-:W-:Y:S01]  /*aa50*/  F2FP.TF32.F32.PACK_B R3, R3 ;  /* 0x00000003ff03723e */ /* 0x000fe200024050ff */
[----:B0-----:R-:W-:Y:S02]  /*aa60*/  @P4 IMAD.MOV.U32 R6, RZ, RZ, R14 ;  /* 0x000000ffff064224 */ /* 0x001fe400078e000e */
        /* <DEDUP_REMOVED lines=69> */
[----:B------:R-:W-:Y:S01]  /*aec0*/  @P3 STG.E desc[UR36][R4.64+0x144], R65 ;  /* 0x0001444104003986 */ /* 0x000fe2000c101924 */
[----:B------:R-:W-:-:S03]  /*aed0*/  ISETP.GT.AND P3, PT, R0, 0x59, P1 ;  /* 0x000000590000780c */ /* 0x000fc60000f64270 */
[----:B------:R1:W-:Y:S01]  /*aee0*/  @P5 STG.E desc[UR36][R4.64+0x140], R9 ;  /* 0x0001400904005986 */ /* 0x0003e2000c101924 */
[----:B------:R-:W-:Y:S01]  /*aef0*/  ISETP.GT.AND P5, PT, R0, 0x58, P1 ;  /* 0x000000580000780c */ /* 0x000fe20000fa4270 */
[----:B0-----:R-:W-:Y:S02]  /*af00*/  @P0 IMAD.MOV.U32 R6, RZ, RZ, R14 ;  /* 0x000000ffff060224 */ /* 0x001fe400078e000e */
[----:B------:R-:W-:-:S05]  /*af10*/  @P0 IMAD.MOV.U32 R7, RZ, RZ, R15 ;  /* 0x000000ffff070224 */ /* 0x000fca00078e000f */
[----:B------:R0:W-:Y:S01]  /*af20*/  @P0 STG.E desc[UR36][R6.64+0x140], R11 ;  /* 0x0001400b06000986 */ /* 0x0001e2000c101924 */
[----:B------:R-:W-:Y:S01]  /*af30*/  ISETP.GT.AND P0, PT, R0, 0x58, P2 ;  /* 0x000000580000780c */ /* 0x000fe20001704270 */
[----:B-1----:R-:W-:-:S05]  /*af40*/  FMUL R9, R70, R154 ;  /* 0x0000009a46097220 */ /* 0x002fca0000400000 */
        /* <DEDUP_REMOVED lines=50> */
[----:B------:R-:W-:-:S05]  /*b270*/  @P4 IMAD.MOV.U32 R7, RZ, RZ, R15 ;  /* 0x000000ffff074224 */ /* 0x000fca00078e000f */
[----:B------:R0:W-:Y:S01]  /*b280*/  @P4 STG.E desc[UR36][R6.64+0x1a4], R79 ;  /* 0x0001a44f06004986 */ /* 0x0001e2000c101924 */
[----:B------:R-:W-:-:S03]  /*b290*/  ISETP.GT.AND P4, PT, R0, 0x71, P2 ;  /* 0x000000710000780c */ /* 0x000fc60001784270 */
[----:B------:R-:W-:Y:S01]  /*b2a0*/  @P3 STG.E desc[UR36][R4.64+0x1c0], R13 ;  /* 0x0001c00d04003986 */ /* 0x000fe2000c101924 */
[C---:B------:R-:W-:Y:S02]  /*b2b0*/  ISETP.GT.AND P3, PT, R0.reuse, 0x78, P1 ;  /* 0x000000780000780c */ /* 0x040fe40000f64270 */
[C---:B------:R-:W-:Y:S01]  /*b2c0*/  ISETP.GT.AND P1, PT, R0.reuse, 0x79, P1 ;  /* 0x000000790000780c */ /* 0x040fe20000f24270 */
[----:B------:R-:W-:Y:S01]  /*b2d0*/  @P5 STG.E desc[UR36][R4.64+0x1c4], R81 ;  /* 0x0001c45104005986 */ /* 0x000fe2000c101924 */
[C---:B------:R-:W-:Y:S02]  /*b2e0*/  ISETP.GT.AND P5, PT, R0.reuse, 0x78, P2 ;  /* 0x000000780000780c */ /* 0x040fe400017a4270 */
[----:B------:R-:W-:Y:S01]  /*b2f0*/  ISETP.GT.AND P2, PT, R0, 0x79, P2 ;  /* 0x000000790000780c */ /* 0x000fe20001744270 */
[----:B0-----:R-:W-:Y:S02]  /*b300*/  @P0 IMAD.MOV.U32 R6, RZ, RZ, R14 ;  /* 0x000000ffff060224 */ /* 0x001fe400078e000e */
[----:B------:R-:W-:-:S05]  /*b310*/  @P0 IMAD.MOV.U32 R7, RZ, RZ, R15 ;  /* 0x000000ffff070224 */ /* 0x000fca00078e000f */
[----:B------:R0:W-:Y:S02]  /*b320*/  @P0 STG.E desc[UR36][R6.64+0x1c0], R3 ;  /* 0x0001c00306000986 */ /* 0x0001e4000c101924 */
[----:B0-----:R-:W-:Y:S02]  /*b330*/  @P4 IMAD.MOV.U32 R6, RZ, RZ, R14 ;  /* 0x000000ffff064224 */ /* 0x001fe400078e000e */
[----:B------:R-:W-:-:S05]  /*b340*/  @P4 IMAD.MOV.U32 R7, RZ, RZ, R15 ;  /* 0x000000ffff074224 */ /* 0x000fca00078e000f */
[----:B------:R-:W-:Y:S04]  /*b350*/  @P4 STG.E desc[UR36][R6.64+0x1c4], R83 ;  /* 0x0001c45306004986 */ /* 0x000fe8000c101924 */
[----:B------:R-:W-:Y:S04]  /*b360*/  @P3 STG.E desc[UR36][R4.64+0x1e0], R21 ;  /* 0x0001e01504003986 */ /* 0x000fe8000c101924 */
[----:B------:R0:W-:Y:S02]  /*b370*/  @P1 STG.E desc[UR36][R4.64+0x1e4], R85 ;  /* 0x0001e45504001986 */ /* 0x0001e4000c101924 */
[----:B0-----:R-:W-:-:S02]  /*b380*/  @P5 IMAD.MOV.U32 R4, RZ, RZ, R14 ;  /* 0x000000ffff045224 */ /* 0x001fc400078e000e */
[----:B------:R-:W-:-:S05]  /*b390*/  @P5 IMAD.MOV.U32 R5, RZ, RZ, R15 ;  /* 0x000000ffff055224 */ /* 0x000fca00078e000f */
[----:B------:R0:W-:Y:S04]  /*b3a0*/  @P5 STG.E desc[UR36][R4.64+0x1e0], R9 ;  /* 0x0001e00904005986 */ /* 0x0001e8000c101924 */
[----:B------:R0:W-:Y:S02]  /*b3b0*/  @P2 STG.E desc[UR36][R14.64+0x1e4], R87 ;  /* 0x0001e4570e002986 */ /* 0x0001e4000c101924 */
.L_x_280:
[----:B------:R-:W-:Y:S05]  /*b3c0*/  BSYNC B0 ;  /* 0x0000000000007941 */ /* 0x000fea0003800000 */
.L_x_28:
[----:B------:R-:W-:Y:S01]  /*b3d0*/  ULDC UR4, c[0x0][0xc] ;  /* 0x0000030000047ab9 */ /* 0x000fe20000000800 */
[----:B------:R-:W-:Y:S01]  /*b3e0*/  ULDC UR5, c[0x0][0x10] ;  /* 0x0000040000057ab9 */ /* 0x000fe20000000800 */
[----:B---3--:R-:W3:Y:S01]  /*b3f0*/  LDC R3, c[0x0][0x14] ;  /* 0x00000500ff037b82 */ /* 0x008ee20000000800 */
[----:B------:R-:W-:Y:S01]  /*b400*/  UIMAD.WIDE.U32 UR4, UR4, UR5, URZ ;  /* 0x00000005040472a5 */ /* 0x000fe2000f8e003f */
[----:B------:R-:W-:Y:S01]  /*b410*/  PRMT R0, RZ, 0x7610, R0 ;  /* 0x00007610ff007816 */ /* 0x000fe20000000000 */
[----:B------:R-:W-:Y:S02]  /*b420*/  IMAD.MOV.U32 R153, RZ, RZ, -0x1 ;  /* 0xffffffffff997424 */ /* 0x000fe400078e00ff */
[----:B------:R-:W-:Y:S02]  /*b430*/  IMAD.MOV.U32 R23, RZ, RZ, -0x1 ;  /* 0xffffffffff177424 */ /* 0x000fe400078e00ff */
[----:B---3--:R-:W-:-:S04]  /*b440*/  IMAD.WIDE.U32 R16, R3, UR4, R16 ;  /* 0x0000000403107c25 */ /* 0x008fc8000f8e0010 */
[----:B------:R-:W-:Y:S01]  /*b450*/  IMAD R3, R3, UR5, RZ ;  /* 0x0000000503037c24 */ /* 0x000fe2000f8e02ff */
[----:B------:R-:W-:Y:S02]  /*b460*/  ULDC.64 UR4, c[0x0][0x650] ;  /* 0x0001940000047ab9 */ /* 0x000fe40000000a00 */
[----:B------:R-:W-:Y:S01]  /*b470*/  ISETP.GE.U32.AND P0, PT, R16, UR4, PT ;  /* 0x0000000410007c0c */ /* 0x000fe2000bf06070 */
[----:B------:R-:W-:-:S05]  /*b480*/  IMAD.IADD R17, R17, 0x1, R3 ;  /* 0x0000000111117824 */ /* 0x000fca00078e0203 */
[----:B------:R-:W-:-:S13]  /*b490*/  ISETP.GE.U32.AND.EX P0, PT, R17, UR5, PT, P0 ;  /* 0x0000000511007c0c */ /* 0x000fda000bf06100 */
[----:B------:R-:W-:Y:S05]  /*b4a0*/  @P0 BRA `(.L_x_281) ;  /* 0x0000000400640947 */ /* 0x000fea0003800000 */
[----:B------:R-:W3:Y:S01]  /*b4b0*/  S2R R12, SR_CTAID.X ;  /* 0x00000000000c7919 */ /* 0x000ee20000002500 */
[----:B0-2---:R-:W0:Y:S01]  /*b4c0*/  LDC.64 R10, c[0x0][0x628] ;  /* 0x00018a00ff0a7b82 */ /* 0x005e220000000a00 */
[----:B------:R-:W-:Y:S01]  /*b4d0*/  ULDC UR4, c[0x0][0x150] ;  /* 0x0000540000047ab9 */ /* 0x000fe20000000800 */
[----:B------:R-:W-:Y:S01]  /*b4e0*/  IMAD.MOV.U32 R8, RZ, RZ, R16 ;  /* 0x000000ffff087224 */ /* 0x000fe200078e0010 */
[----:B------:R-:W2:Y:S01]  /*b4f0*/  S2R R24, SR_CTAID.Y ;  /* 0x0000000000187919 */ /* 0x000ea20000002600 */
[----:B------:R-:W-:-:S04]  /*b500*/  IMAD.MOV.U32 R9, RZ, RZ, R17 ;  /* 0x000000ffff097224 */ /* 0x000fc800078e0011 */
[----:B------:R-:W1:Y:S08]  /*b510*/  LDC R21, c[0x0][0x144] ;  /* 0x00005100ff157b82 */ /* 0x000e700000000800 */
[----:B------:R-:W1:Y:S08]  /*b520*/  LDC R0, c[0x0][0x630] ;  /* 0x00018c00ff007b82 */ /* 0x000e700000000800 */
[----:B------:R-:W1:Y:S01]  /*b530*/  LDC.64 R14, c[0x0][0x620] ;  /* 0x00018800ff0e7b82 */ /* 0x000e620000000a00 */
[----:B0-----:R-:W-:-:S04]  /*b540*/  ISETP.NE.U32.AND P0, PT, R10, RZ, PT ;  /* 0x000000ff0a00720c */ /* 0x001fc80003f05070 */
[----:B------:R-:W-:Y:S02]  /*b550*/  ISETP.NE.AND.EX P0, PT, R11, RZ, PT, P0 ;  /* 0x000000ff0b00720c */ /* 0x000fe40003f05300 */
[----:B---3--:R-:W-:-:S05]  /*b560*/  I2FP.F32.U32 R3, R12 ;  /* 0x0000000c00037245 */ /* 0x008fca0000201000 */
[----:B------:R-:W-:-:S04]  /*b570*/  FMUL R3, R3, UR4 ;  /* 0x0000000403037c20 */ /* 0x000fc80008400000 */
[----:B------:R0:W3:Y:S02]  /*b580*/  F2I.U32.TRUNC.NTZ R20, R3 ;  /* 0x0000000300147305 */ /* 0x0000e4000020f000 */
[----:B--2---:R-:W-:Y:S05]  /*b590*/  @!P0 BRA `(.L_x_282) ;  /* 0x0000000000288947 */ /* 0x004fea0003800000 */
[----:B0-----:R-:W0:Y:S02]  /*b5a0*/  LDC R3, c[0x0][0x634] ;  /* 0x00018d00ff037b82 */ /* 0x001e240000000800 */
        /* <DEDUP_REMOVED lines=9> */
.L_x_282:
[----:B------:R-:W2:Y:S01]  /*b640*/  LDC.64 R28, c[0x0][0x640] ;  /* 0x00019000ff1c7b82 */ /* 0x000ea20000000a00 */
[-CC-:B-1----:R-:W-:Y:S01]  /*b650*/  SHF.R.U64 R23, R8, R0.reuse, R9.reuse ;  /* 0x0000000008177219 */ /* 0x182fe20000001209 */
[----:B---3--:R-:W-:Y:S01]  /*b660*/  IMAD.MOV R20, RZ, RZ, -R20 ;  /* 0x000000ffff147224 */ /* 0x008fe200078e0a14 */
[----:B------:R-:W-:Y:S01]  /*b670*/  SHF.R.U32.HI R0, RZ, R0, R9 ;  /* 0x00000000ff007219 */ /* 0x000fe20000011609 */
[----:B------:R-:W-:Y:S01]  /*b680*/  ULDC UR4, c[0x0][0x154] ;  /* 0x0000550000047ab9 */ /* 0x000fe20000000800 */
[----:B0-----:R-:W-:Y:S01]  /*b690*/  IADD3 R3, P0, RZ, -R23, RZ ;  /* 0x80000017ff037210 */ /* 0x001fe20007f1e0ff */
[----:B------:R-:W-:Y:S02]  /*b6a0*/  IMAD R21, R21, R20, R12 ;  /* 0x0000001415157224 */ /* 0x000fe400078e020c */
[----:B------:R-:W0:Y:S01]  /*b6b0*/  LDC R6, c[0x0][0x618] ;  /* 0x00018600ff067b82 */ /* 0x000e220000000800 */
[----:B------:R-:W-:Y:S02]  /*b6c0*/  IMAD.MOV.U32 R7, RZ, RZ, 0x1 ;  /* 0x00000001ff077424 */ /* 0x000fe400078e00ff */
[----:B------:R-:W-:-:S04]  /*b6d0*/  IMAD.X R5, RZ, RZ, ~R0, P0 ;  /* 0x000000ffff057224 */ /* 0x000fc800000e0e00 */
[-C--:B------:R-:W-:Y:S01]  /*b6e0*/  IMAD R0, R5, R14.reuse, RZ ;  /* 0x0000000e05007224 */ /* 0x080fe200078e02ff */
[----:B------:R-:W1:Y:S01]  /*b6f0*/  LDC R8, c[0x0][0x608] ;  /* 0x00018200ff087b82 */ /* 0x000e620000000800 */
[----:B------:R-:W-:-:S04]  /*b700*/  IMAD.WIDE.U32 R4, R3, R14, R16 ;  /* 0x0000000e03047225 */ /* 0x000fc800078e0010 */
[----:B------:R-:W-:Y:S01]  /*b710*/  IMAD R3, R3, R15, R0 ;  /* 0x0000000f03037224 */ /* 0x000fe200078e0200 */
[----:B------:R-:W-:Y:S02]  /*b720*/  I2FP.F32.U32 R0, R24 ;  /* 0x0000001800007245 */ /* 0x000fe40000201000 */
[----:B------:R-:W3:Y:S01]  /*b730*/  LDC R26, c[0x0][0x658] ;  /* 0x00019600ff1a7b82 */ /* 0x000ee20000000800 */
[----:B------:R-:W-:Y:S01]  /*b740*/  IMAD.IADD R3, R5, 0x1, R3 ;  /* 0x0000000105037824 */ /* 0x000fe200078e0203 */
[----:B--2---:R-:W-:Y:S01]  /*b750*/  ISETP.NE.U32.AND P0, PT, R28, RZ, PT ;  /* 0x000000ff1c00720c */ /* 0x004fe20003f05070 */
[----:B------:R-:W-:Y:S01]  /*b760*/  FMUL R0, R0, UR4 ;  /* 0x0000000400007c20 */ /* 0x000fe20008400000 */
[----:B------:R-:W-:Y:S02]  /*b770*/  IMAD.MOV.U32 R5, RZ, RZ, -0x1 ;  /* 0xffffffffff057424 */ /* 0x000fe400078e00ff */
[----:B------:R-:W-:Y:S01]  /*b780*/  ISETP.NE.AND.EX P0, PT, R29, RZ, PT, P0 ;  /* 0x000000ff1d00720c */ /* 0x000fe20003f05300 */
[----:B------:R2:W2:Y:S01]  /*b790*/  F2I.U32.TRUNC.NTZ R13, R0 ;  /* 0x00000000000d7305 */ /* 0x0004a2000020f000 */
[----:B------:R-:W2:Y:S01]  /*b7a0*/  LDC R15, c[0x0][0x148] ;  /* 0x00005200ff0f7b82 */ /* 0x000ea20000000800 */
[----:B0-----:R-:W-:-:S02]  /*b7b0*/  SHF.R.U64 R12, R4, R6, R3 ;  /* 0x00000006040c7219 */ /* 0x001fc40000001203 */
[----:B------:R-:W-:-:S05]  /*b7c0*/  SHF.R.U32.HI R3, RZ, R6, R3 ;  /* 0x00000006ff037219 */ /* 0x000fca0000011603 */
[----:B------:R-:W0:Y:S01]  /*b7d0*/  LDC R20, c[0x0][0x600] ;  /* 0x00018000ff147b82 */ /* 0x000e220000000800 */
[-CC-:B-1----:R-:W-:Y:S02]  /*b7e0*/  SHF.R.U64 R10, R12, R8.reuse, R3.reuse ;  /* 0x000000080c0a7219 */ /* 0x182fe40000001203 */
[----:B------:R-:W-:-:S05]  /*b7f0*/  SHF.R.U32.HI R3, RZ, R8, R3 ;  /* 0x00000008ff037219 */ /* 0x000fca0000011603 */
[----:B------:R-:W1:Y:S01]  /*b800*/  LDC R27, c[0x0][0x648] ;  /* 0x00019200ff1b7b82 */ /* 0x000e620000000800 */
[-C--:B---3--:R-:W-:Y:S02]  /*b810*/  SHF.L.U32 R4, R5, R26.reuse, RZ ;  /* 0x0000001a05047219 */ /* 0x088fe400000006ff */
[--C-:B------:R-:W-:Y:S02]  /*b820*/  SHF.R.U64 R14, R10, R26, R3.reuse ;  /* 0x0000001a0a0e7219 */ /* 0x100fe40000001203 */
[----:B------:R-:W-:Y:S02]  /*b830*/  LOP3.LUT R25, RZ, R4, RZ, 0x33, !PT ;  /* 0x00000004ff197212 */ /* 0x000fe400078e33ff */
[-C--:B------:R-:W-:Y:S01]  /*b840*/  SHF.R.U32.HI R5, RZ, R26.reuse, R3 ;  /* 0x0000001aff057219 */ /* 0x080fe20000011603 */
[----:B------:R-:W3:Y:S01]  /*b850*/  LDC R30, c[0x0][0x638] ;  /* 0x00018e00ff1e7b82 */ /* 0x000ee20000000800 */
[----:B------:R-:W-:Y:S01]  /*b860*/  SHF.L.U32 R152, R7, R26, RZ ;  /* 0x0000001a07987219 */ /* 0x000fe200000006ff */
[----:B------:R-:W-:-:S06]  /*b870*/  IMAD.MOV.U32 R4, RZ, RZ, R14 ;  /* 0x000000ffff047224 */ /* 0x000fcc00078e000e */
[----:B------:R-:W0:Y:S01]  /*b880*/  LDC R31, c[0x0][0x610] ;  /* 0x00018400ff1f7b82 */ /* 0x000e220000000800 */
[----:B------:R-:W-:Y:S05]  /*b890*/  @!P0 BRA `(.L_x_283) ;  /* 0x0000000000288947 */ /* 0x000fea0003800000 */
[----:B------:R-:W4:Y:S02]  /*b8a0*/  LDC R3, c[0x0][0x64c] ;  /* 0x00019300ff037b82 */ /* 0x000f240000000800 */
[----:B----4-:R-:W-:-:S05]  /*b8b0*/  IADD3 R3, P0, R14, R3, RZ ;  /* 0x000000030e037210 */ /* 0x010fca0007f1e0ff */
        /* <DEDUP_REMOVED lines=8> */
.L_x_283:
[----:B------:R-:W-:Y:S01]  /*b940*/  ISETP.NE.AND P0, PT, R2, 0x1, PT ;  /* 0x000000010200780c */ /* 0x000fe20003f05270 */
[----:B0-----:R-:W-:Y:S01]  /*b950*/  VIADD R7, R20, 0xffffffff ;  /* 0xffffffff14077836 */ /* 0x001fe20000000000 */
[----:B-12---:R-:W-:Y:S01]  /*b960*/  SHF.R.U64 R0, R4, R27, R5 ;  /* 0x0000001b04007219 */ /* 0x006fe20000001205 */
[----:B------:R-:W-:Y:S01]  /*b970*/  IMAD.MOV R13, RZ, RZ, -R13 ;  /* 0x000000ffff0d7224 */ /* 0x000fe200078e0a0d */
[----:B------:R-:W-:Y:S01]  /*b980*/  LOP3.LUT R5, R10, R25, RZ, 0xc0, !PT ;  /* 0x000000190a057212 */ /* 0x000fe200078ec0ff */
[----:B------:R-:W-:Y:S02]  /*b990*/  IMAD.MOV.U32 R4, RZ, RZ, 0x1 ;  /* 0x00000001ff047424 */ /* 0x000fe400078e00ff */
[----:B------:R-:W-:Y:S02]  /*b9a0*/  IMAD.MOV R3, RZ, RZ, -R0 ;  /* 0x000000ffff037224 */ /* 0x000fe400078e0a00 */
[----:B------:R-:W-:Y:S01]  /*b9b0*/  IMAD R152, R152, R0, R5 ;  /* 0x0000000098987224 */ /* 0x000fe200078e0205 */
[----:B------:R-:W-:Y:S01]  /*b9c0*/  LOP3.LUT R5, R12, R7, RZ, 0xc0, !PT ;  /* 0x000000070c057212 */ /* 0x000fe200078ec0ff */
[----:B---3--:R-:W-:-:S02]  /*b9d0*/  IMAD R0, R3, R30, R14 ;  /* 0x0000001e03007224 */ /* 0x008fc400078e020e */
[----:B------:R-:W-:Y:S02]  /*b9e0*/  @P0 IMAD R21, R15, R13, R24 ;  /* 0x0000000d0f150224 */ /* 0x000fe400078e0218 */
[----:B------:R-:W-:Y:S01]  /*b9f0*/  IMAD R3, R0, R20, R5 ;  /* 0x0000001400037224 */ /* 0x000fe200078e0205 */
[----:B------:R-:W-:Y:S01]  /*ba00*/  PRMT R0, R4, 0x7610, R0 ;  /* 0x0000761004007816 */ /* 0x000fe20000000000 */
[----:B------:R-:W-:-:S05]  /*ba10*/  IMAD R152, R152, R31, R21 ;  /* 0x0000001f98987224 */ /* 0x000fca00078e0215 */
[----:B------:R-:W-:Y:S02]  /*ba20*/  SEL R153, R3, R152, !P0 ;  /* 0x0000009803997207 */ /* 0x000fe40004000000 */
[----:B------:R-:W-:-:S07]  /*ba30*/  SEL R152, R152, R3, !P0 ;  /* 0x0000000398987207 */ /* 0x000fce0004000000 */
.L_x_281:
[----:B------:R-:W-:-:S13]  /*ba40*/  LOP3.LUT P0, RZ, R0, 0xff, RZ, 0xc0, !PT ;  /* 0x000000ff00ff7812 */ /* 0x000fda000780c0ff */
[----:B------:R-:W-:Y:S05]  /*ba50*/  @P0 BRA `(.L_x_284) ;  /* 0xffffff54004c0947 */ /* 0x000fea000383ffff */
[----:B------:R-:W-:Y:S05]  /*ba60*/  EXIT ;  /* 0x000000000000794d */ /* 0x000fea0003800000 */
.L_x_3:
[----:B0-----:R-:W-:Y:S01]  /*ba70*/  ULDC.64 UR4, c[0x0][0x650] ;  /* 0x0001940000047ab9 */ /* 0x001fe20000000a00 */
        /* <DEDUP_REMOVED lines=25> */
.L_x_286:
[--C-:B------:R-:W-:Y:S01]  /*bc10*/  SHF.R.U64 R12, R10, R14, R11.reuse ;  /* 0x0000000e0a0c7219 */ /* 0x100fe2000000120b */
[----:B------:R-:W0:Y:S01]  /*bc20*/  LDC R22, c[0x0][0x618] ;  /* 0x00018600ff167b82 */ /* 0x000e220000000800 */
[----:B------:R-:W-:Y:S01]  /*bc30*/  I2FP.F32.U32 R6, R4 ;  /* 0x0000000400067245 */ /* 0x000fe20000201000 */
[----:B------:R-:W-:Y:S01]  /*bc40*/  ULDC UR4, c[0x0][0x150] ;  /* 0x0000540000047ab9 */ /* 0x000fe20000000800 */
[----:B------:R-:W-:Y:S02]  /*bc50*/  SHF.R.U32.HI R5, RZ, R14, R11 ;  /* 0x0000000eff057219 */ /* 0x000fe4000001160b */
[----:B------:R-:W-:Y:S01]  /*bc60*/  IADD3 R9, P0, RZ, -R12, RZ ;  /* 0x8000000cff097210 */ /* 0x000fe20007f1e0ff */
[----:B------:R-:W-:Y:S01]  /*bc70*/  FMUL R11, R6, UR4 ;  /* 0x00000004060b7c20 */ /* 0x000fe20008400000 */
[----:B------:R-:W-:Y:S01]  /*bc80*/  ULDC UR4, c[0x0][0x154] ;  /* 0x0000550000047ab9 */ /* 0x000fe20000000800 */
[----:B------:R-:W1:Y:S02]  /*bc90*/  LDC.64 R24, c[0x0][0x640] ;  /* 0x00019000ff187b82 */ /* 0x000e640000000a00 */
[----:B------:R-:W-:-:S02]  /*bca0*/  IMAD.X R5, RZ, RZ, ~R5, P0 ;  /* 0x000000ffff057224 */ /* 0x000fc400000e0e05 */
[----:B------:R-:W2:Y:S01]  /*bcb0*/  F2I.U32.TRUNC.NTZ R11, R11 ;  /* 0x0000000b000b7305 */ /* 0x000ea2000020f000 */
[----:B------:R-:W-:-:S03]  /*bcc0*/  IMAD.WIDE.U32 R6, R9, R20, R16 ;  /* 0x0000001409067225 */ /* 0x000fc600078e0010 */
[----:B------:R-:W3:Y:S01]  /*bcd0*/  LDC R13, c[0x0][0x144] ;  /* 0x00005100ff0d7b82 */ /* 0x000ee20000000800 */
[----:B------:R-:W-:-:S04]  /*bce0*/  IMAD R8, R5, R20, RZ ;  /* 0x0000001405087224 */ /* 0x000fc800078e02ff */
[----:B------:R-:W-:Y:S02]  /*bcf0*/  IMAD R5, R9, R21, R8 ;  /* 0x0000001509057224 */ /* 0x000fe400078e0208 */
[----:B------:R-:W-:Y:S01]  /*bd00*/  IMAD.MOV.U32 R8, RZ, RZ, -0x1 ;  /* 0xffffffffff087424 */ /* 0x000fe200078e00ff */
[----:B------:R-:W4:Y:S01]  /*bd10*/  LDC R14, c[0x0][0x608] ;  /* 0x00018200ff0e7b82 */ /* 0x000f220000000800 */
[----:B------:R-:W-:Y:S01]  /*bd20*/  IMAD.IADD R5, R7, 0x1, R5 ;  /* 0x0000000107057824 */ /* 0x000fe200078e0205 */
[----:B------:R-:W-:-:S04]  /*bd30*/  I2FP.F32.U32 R7, R3 ;  /* 0x0000000300077245 */ /* 0x000fc80000201000 */
[-C--:B0-----:R-:W-:Y:S01]  /*bd40*/  SHF.R.U64 R10, R6, R22.reuse, R5 ;  /* 0x00000016060a7219 */ /* 0x081fe20000001205 */
[----:B--2---:R-:W-:Y:S01]  /*bd50*/  IMAD.MOV R6, RZ, RZ, -R11 ;  /* 0x000000ffff067224 */ /* 0x004fe200078e0a0b */
[----:B------:R-:W0:Y:S01]  /*bd60*/  LDC R9, c[0x0][0x658] ;  /* 0x00019600ff097b82 */ /* 0x000e220000000800 */
[----:B-1----:R-:W-:Y:S01]  /*bd70*/  ISETP.NE.U32.AND P0, PT, R24, RZ, PT ;  /* 0x000000ff1800720c */ /* 0x002fe20003f05070 */
[----:B------:R-:W-:Y:S01]  /*bd80*/  FMUL R7, R7, UR4 ;  /* 0x0000000407077c20 */ /* 0x000fe20008400000 */
[----:B------:R-:W-:Y:S02]  /*bd90*/  SHF.R.U32.HI R5, RZ, R22, R5 ;  /* 0x00000016ff057219 */ /* 0x000fe40000011605 */
[----:B------:R-:W-:-:S03]  /*bda0*/  ISETP.NE.AND.EX P0, PT, R25, RZ, PT, P0 ;  /* 0x000000ff1900720c */ /* 0x000fc60003f05300 */
[----:B------:R-:W1:Y:S01]  /*bdb0*/  LDC R20, c[0x0][0x148] ;  /* 0x00005200ff147b82 */ /* 0x000e620000000800 */
[----:B---3--:R-:W-:Y:S02]  /*bdc0*/  IMAD R23, R13, R6, R4 ;  /* 0x000000060d177224 */ /* 0x008fe400078e0204 */
[----:B------:R-:W-:-:S05]  /*bdd0*/  IMAD.MOV.U32 R6, RZ, RZ, 0x1 ;  /* 0x00000001ff067424 */ /* 0x000fca00078e00ff */
[----:B------:R-:W2:Y:S01]  /*bde0*/  LDC R21, c[0x0][0x600] ;  /* 0x00018000ff157b82 */ /* 0x000ea20000000800 */
[-CC-:B----4-:R-:W-:Y:S02]  /*bdf0*/  SHF.R.U64 R13, R10, R14.reuse, R5.reuse ;  /* 0x0000000e0a0d7219 */ /* 0x190fe40000001205 */
[----:B------:R-:W-:Y:S02]  /*be00*/  SHF.R.U32.HI R4, RZ, R14, R5 ;  /* 0x0000000eff047219 */ /* 0x000fe40000011605 */
[----:B------:R3:W4:Y:S03]  /*be10*/  F2I.U32.TRUNC.NTZ R14, R7 ;  /* 0x00000007000e7305 */ /* 0x000726000020f000 */
[----:B------:R-:W1:Y:S01]  /*be20*/  LDC R26, c[0x0][0x648] ;  /* 0x00019200ff1a7b82 */ /* 0x000e620000000800 */
[-C--:B0-----:R-:W-:Y:S02]  /*be30*/  SHF.R.U64 R15, R13, R9.reuse, R4 ;  /* 0x000000090d0f7219 */ /* 0x081fe40000001204 */
[----:B------:R-:W-:-:S02]  /*be40*/  SHF.L.U32 R8, R8, R9, RZ ;  /* 0x0000000908087219 */ /* 0x000fc400000006ff */
[-C--:B------:R-:W-:Y:S01]  /*be50*/  SHF.R.U32.HI R5, RZ, R9.reuse, R4 ;  /* 0x00000009ff057219 */ /* 0x080fe20000011604 */
[----:B------:R-:W-:Y:S01]  /*be60*/  IMAD.MOV.U32 R4, RZ, RZ, R15 ;  /* 0x000000ffff047224 */ /* 0x000fe200078e000f */
[----:B------:R-:W-:Y:S01]  /*be70*/  SHF.L.U32 R22, R6, R9, RZ ;  /* 0x0000000906167219 */ /* 0x000fe200000006ff */
[----:B------:R-:W0:Y:S01]  /*be80*/  LDC R27, c[0x0][0x638] ;  /* 0x00018e00ff1b7b82 */ /* 0x000e220000000800 */
[----:B------:R-:W-:-:S07]  /*be90*/  LOP3.LUT R28, RZ, R8, RZ, 0x33, !PT ;  /* 0x00000008ff1c7212 */ /* 0x000fce00078e33ff */
        /* <DEDUP_REMOVED lines=12> */
.L_x_287:
[----:B------:R-:W-:Y:S01]  /*bf60*/  ISETP.NE.AND P0, PT, R2, 0x1, PT ;  /* 0x000000010200780c */ /* 0x000fe20003f05270 */
[----:B--2---:R-:W-:Y:S01]  /*bf70*/  VIADD R7, R21, 0xffffffff ;  /* 0xffffffff15077836 */ /* 0x004fe20000000000 */
[----:B-1----:R-:W-:Y:S01]  /*bf80*/  SHF.R.U64 R5, R4, R26, R5 ;  /* 0x0000001a04057219 */ /* 0x002fe20000001205 */
[----:B------:R-:W-:Y:S01]  /*bf90*/  IMAD.MOV R14, RZ, RZ, -R14 ;  /* 0x000000ffff0e7224 */ /* 0x000fe200078e0a0e */
[----:B------:R-:W-:Y:S01]  /*bfa0*/  LOP3.LUT R4, R13, R28, RZ, 0xc0, !PT ;  /* 0x0000001c0d047212 */ /* 0x000fe200078ec0ff */
[----:B------:R-:W-:Y:S01]  /*bfb0*/  IMAD.MOV.U32 R8, RZ, RZ, R12 ;  /* 0x000000ffff087224 */ /* 0x000fe200078e000c */
[----:B------:R-:W-:Y:S01]  /*bfc0*/  LOP3.LUT R10, R10, R7, RZ, 0xc0, !PT ;  /* 0x000000070a0a7212 */ /* 0x000fe200078ec0ff */
[----:B------:R-:W-:Y:S02]  /*bfd0*/  IMAD.MOV R6, RZ, RZ, -R5 ;  /* 0x000000ffff067224 */ /* 0x000fe400078e0a05 */
[----:B------:R-:W-:-:S04]  /*bfe0*/  IMAD R4, R22, R5, R4 ;  /* 0x0000000516047224 */ /* 0x000fc800078e0204 */
[----:B------:R-:W-:Y:S02]  /*bff0*/  @P0 IMAD R23, R20, R14, R3 ;  /* 0x0000000e14170224 */ /* 0x000fe400078e0203 */
[----:B0-----:R-:W-:Y:S02]  /*c000*/  IMAD R3, R6, R27, R15 ;  /* 0x0000001b06037224 */ /* 0x001fe400078e020f */
[----:B------:R-:W-:Y:S02]  /*c010*/  IMAD R7, R4, R29, R23 ;  /* 0x0000001d04077224 */ /* 0x000fe400078e0217 */
[----:B------:R-:W-:Y:S02]  /*c020*/  IMAD R4, R3, R21, R10 ;  /* 0x0000001503047224 */ /* 0x000fe400078e020a */
[----:B------:R-:W-:-:S03]  /*c030*/  IMAD.MOV.U32 R6, RZ, RZ, 0x1 ;  /* 0x00000001ff067424 */ /* 0x000fc600078e00ff */
[----:B------:R-:W-:Y:S02]  /*c040*/  SEL R9, R4, R7, !P0 ;  /* 0x0000000704097207 */ /* 0x000fe40004000000 */
[----:B------:R-:W-:-:S07]  /*c050*/  SEL R7, R7, R4, !P0 ;  /* 0x0000000407077207 */ /* 0x000fce0004000000 */
.L_x_285:
[----:B------:R-:W-:-:S08]  /*c060*/  NOP ;  /* 0x0000000000007918 */ /* 0x000fd00000000000 */
[----:B------:R-:W0:-:S00]  /*c070*/  USETMAXREG.DEALLOC.CTAPOOL 0x28 ;  /* 0x00000028000079c8 */ /* 0x000e0000080e0500 */
[----:B0-----:R-:W-:-:S13]  /*c080*/  ISETP.NE.AND P0, PT, R0, RZ, PT ;  /* 0x000000ff0000720c */ /* 0x001fda0003f05270 */
[----:B------:R-:W-:Y:S05]  /*c090*/  @P0 EXIT ;  /* 0x000000000000094d */ /* 0x000fea0003800000 */
[----:B------:R-:W-:Y:S01]  /*c0a0*/  LOP3.LUT P0, RZ, R6, 0xff, RZ, 0xc0, !PT ;  /* 0x000000ff06ff7812 */ /* 0x000fe2000780c0ff */
[----:B------:R-:W-:Y:S02]  /*c0b0*/  IMAD.MOV.U32 R0, RZ, RZ, 0x1 ;  /* 0x00000001ff007424 */ /* 0x000fe400078e00ff */
[----:B------:R-:W-:-:S10]  /*c0c0*/  IMAD.MOV.U32 R12, RZ, RZ, RZ ;  /* 0x000000ffff0c7224 */ /* 0x000fd400078e00ff */
[----:B------:R-:W-:Y:S05]  /*c0d0*/  @!P0 BRA `(.L_x_288) ;  /* 0x0000000c00c48947 */ /* 0x000fea0003800000 */
[----:B------:R-:W0:Y:S01]  /*c0e0*/  LDC R0, c[0x0][0x28c] ;  /* 0x0000a300ff007b82 */ /* 0x000e220000000800 */
[----:B------:R-:W-:Y:S01]  /*c0f0*/  ULDC UR21, c[0x0][0x658] ;  /* 0x0001960000157ab9 */ /* 0x000fe20000000800 */
[----:B------:R-:W-:Y:S01]  /*c100*/  UMOV UR5, 0xffffffff ;  /* 0xffffffff00057882 */ /* 0x000fe20000000000 */
[----:B------:R-:W-:Y:S01]  /*c110*/  ULDC UR4, c[0x0][0xc] ;  /* 0x0000030000047ab9 */ /* 0x000fe20000000800 */
[----:B------:R-:W-:Y:S01]  /*c120*/  USHF.L.U32 UR29, UR5, UR21, URZ ;  /* 0x00000015051d7299 */ /* 0x000fe2000800063f */
[C---:B------:R-:W-:Y:S01]  /*c130*/  LOP3.LUT P2, RZ, R18.reuse, 0x7f, RZ, 0xc0, !PT ;  /* 0x0000007f12ff7812 */ /* 0x040fe2000784c0ff */
[----:B------:R-:W-:Y:S01]  /*c140*/  UMOV UR6, 0x1 ;  /* 0x0000000100067882 */ /* 0x000fe20000000000 */
[----:B------:R-:W-:Y:S01]  /*c150*/  ULDC UR5, c[0x0][0x10] ;  /* 0x0000040000057ab9 */ /* 0x000fe20000000800 */
[----:B------:R-:W-:Y:S01]  /*c160*/  LOP3.LUT P0, RZ, R18, 0x1f, RZ, 0xc0, !PT ;  /* 0x0000001f12ff7812 */ /* 0x000fe2000780c0ff */
[----:B------:R-:W-:Y:S01]  /*c170*/  UIMAD.WIDE.U32 UR4, UR4, UR5, URZ ;  /* 0x00000005040472a5 */ /* 0x000fe2000f8e003f */
[----:B------:R-:W-:Y:S01]  /*c180*/  BSSY B0, `(.L_x_288) ;  /* 0x00000e6000007945 */ /* 0x000fe20003800000 */
[----:B------:R-:W-:Y:S01]  /*c190*/  USHF.L.U32 UR21, UR6, UR21, URZ ;  /* 0x0000001506157299 */ /* 0x000fe2000800063f */
[----:B------:R-:W-:Y:S01]  /*c1a0*/  IMAD.MOV.U32 R13, RZ, RZ, 0x1 ;  /* 0x00000001ff0d7424 */ /* 0x000fe200078e00ff */
[----:B------:R-:W-:Y:S01]  /*c1b0*/  LOP3.LUT R11, R19, 0x2, RZ, 0xfc, !PT ;  /* 0x00000002130b7812 */ /* 0x000fe200078efcff */
[----:B------:R-:W-:Y:S01]  /*c1c0*/  ULDC UR6, c[0x0][0x14] ;  /* 0x0000050000067ab9 */ /* 0x000fe20000000800 */
[----:B------:R-:W-:Y:S01]  /*c1d0*/  PLOP3.LUT P0, PT, P0, P2, PT, 0x8a, 0x0 ;  /* 0x000000000000781c */ /* 0x000fe20000705172 */
[----:B------:R-:W-:Y:S01]  /*c1e0*/  UIMAD.WIDE.U32 UR14, UR4, UR6, URZ ;  /* 0x00000006040e72a5 */ /* 0x000fe2000f8e003f */
[----:B------:R-:W-:Y:S01]  /*c1f0*/  IMAD.MOV.U32 R12, RZ, RZ, RZ ;  /* 0x000000ffff0c7224 */ /* 0x000fe200078e00ff */
[----:B------:R-:W-:Y:S01]  /*c200*/  UIMAD UR37, UR5, UR6, URZ ;  /* 0x00000006052572a4 */ /* 0x000fe2000f8e023f */
[----:B------:R-:W-:Y:S01]  /*c210*/  ULDC UR13, c[0x0][0x600] ;  /* 0x00018000000d7ab9 */ /* 0x000fe20000000800 */
[----:B------:R-:W-:-:S02]  /*c220*/  ULOP3.LUT UR29, URZ, UR29, URZ, 0x33, !UPT ;  /* 0x0000001d3f1d7292 */ /* 0x000fc4000f8e333f */
[----:B------:R-:W-:Y:S01]  /*c230*/  UIADD3 UR13, UR13, -0x1, URZ ;  /* 0xffffffff0d0d7890 */ /* 0x000fe2000fffe03f */
[----:B0-----:R-:W-:Y:S01]  /*c240*/  VIADD R0, R0, 0x7f ;  /* 0x0000007f00007836 */ /* 0x001fe20000000000 */
[----:B------:R-:W-:Y:S01]  /*c250*/  UIADD3 UR37, UR15, UR37, URZ ;  /* 0x000000250f257290 */ /* 0x000fe2000fffe03f */
[----:B------:R-:W-:-:S03]  /*c260*/  ULDC.64 UR22, c[0x0][0x198] ;  /* 0x0000660000167ab9 */ /* 0x000fc60000000a00 */
[----:B------:R-:W-:-:S04]  /*c270*/  SHF.R.S32.HI R3, RZ, 0x1f, R0 ;  /* 0x0000001fff037819 */ /* 0x000fc80000011400 */
[----:B------:R-:W-:Y:S01]  /*c280*/  LEA.HI R3, R3, R0, RZ, 0x7 ;  /* 0x0000000003037211 */ /* 0x000fe200078f38ff */
[----:B------:R-:W-:-:S03]  /*c290*/  IMAD.MOV.U32 R0, RZ, RZ, 0x1 ;  /* 0x00000001ff007424 */ /* 0x000fc600078e00ff */
[----:B------:R-:W-:-:S05]  /*c2a0*/  SHF.R.S32.HI R3, RZ, 0x7, R3 ;  /* 0x00000007ff037819 */ /* 0x000fca0000011403 */
[----:B------:R-:W-:-:S07]  /*c2b0*/  VIADD R10, R3, 0x1 ;  /* 0x00000001030a7836 */ /* 0x000fce0000000000 */
.L_x_300:
[----:B------:R-:W-:-:S03]  /*c2c0*/  UMOV UR4, 0xffffffff ;  /* 0xffffffff00047882 */ /* 0x000fc60000000000 */
[----:B------:R-:W-:Y:S05]  /*c2d0*/  BRA.DIV UR4, `(.L_x_289) ;  /* 0x00000012049c7947 */ /* 0x000fea000b800000 */
[----:B------:R-:W-:-:S13]  /*c2e0*/  ELECT P6, URZ, PT ;  /* 0x00000000003f782f */ /* 0x000fda00038c0000 */
.L_x_314:
[----:B------:R-:W0:Y:S01]  /*c2f0*/  LDC R4, c[0x0][0x28c] ;  /* 0x0000a300ff047b82 */ /* 0x000e220000000800 */
[----:B------:R-:W-:Y:S01]  /*c300*/  BSSY B1, `(.L_x_290) ;  /* 0x000005a000017945 */ /* 0x000fe20003800000 */
[----:B0-----:R-:W-:-:S13]  /*c310*/  ISETP.LT.OR P6, PT, R4, 0x1, !P6 ;  /* 0x000000010400780c */ /* 0x001fda00077c1670 */
[----:B------:R-:W-:Y:S05]  /*c320*/  @P6 BRA `(.L_x_291) ;  /* 0x00000004005c6947 */ /* 0x000fea0003800000 */
[----:B------:R-:W-:Y:S02]  /*c330*/  IMAD.SHL.U32 R15, R7, 0x100, RZ ;  /* 0x00000100070f7824 */ /* 0x000fe400078e00ff */
[----:B------:R-:W-:Y:S02]  /*c340*/  IMAD.SHL.U32 R18, R9, 0x80, RZ ;  /* 0x0000008009127824 */ /* 0x000fe400078e00ff */
[----:B------:R-:W-:Y:S02]  /*c350*/  IMAD.MOV.U32 R20, RZ, RZ, RZ ;  /* 0x000000ffff147224 */ /* 0x000fe400078e00ff */
[----:B------:R-:W-:Y:S02]  /*c360*/  IMAD.MOV.U32 R4, RZ, RZ, R10 ;  /* 0x000000ffff047224 */ /* 0x000fe400078e000a */
[----:B------:R-:W-:Y:S02]  /*c370*/  IMAD.MOV.U32 R5, RZ, RZ, R0 ;  /* 0x000000ffff057224 */ /* 0x000fe400078e0000 */
[----:B------:R-:W-:-:S07]  /*c380*/  IMAD.MOV.U32 R6, RZ, RZ, R12 ;  /* 0x000000ffff067224 */ /* 0x000fce00078e000c */
.L_x_295:
[----:B------:R-:W0:Y:S01]  /*c390*/  S2R R14, SR_CgaCtaId ;  /* 0x00000000000e7919 */ /* 0x000e220000008800 */
[----:B------:R-:W-:Y:S01]  /*c3a0*/  MOV R7, 0x400 ;  /* 0x0000040000077802 */ /* 0x000fe20000000f00 */
[----:B------:R-:W1:Y:S03]  /*c3b0*/  @!P2 LDC R9, c[0x0][0x500] ;  /* 0x00014000ff09ab82 */ /* 0x000e660000000800 */
[----:B0-----:R-:W-:Y:S02]  /*c3c0*/  LEA R21, R14, R7, 0x18 ;  /* 0x000000070e157211 */ /* 0x001fe400078ec0ff */
[----:B------:R-:W-:-:S03]  /*c3d0*/  SHF.L.U32 R7, R5, 0x1f, RZ ;  /* 0x0000001f05077819 */ /* 0x000fc600000006ff */
[----:B------:R-:W-:-:S04]  /*c3e0*/  IMAD R14, R6, 0x8, R21 ;  /* 0x00000008060e7824 */ /* 0x000fc800078e0215 */
[----:B------:R-:W0:Y:S02]  /*c3f0*/  SYNCS.PHASECHK.TRANS64.TRYWAIT P1, [R14+URZ+0x38], R7 ;  /* 0x000038070e0075a7 */ /* 0x000e24000802017f */
[----:B01----:R-:W-:Y:S05]  /*c400*/  @!P1 BRA `(.L_x_292) ;  /* 0x0000001000709947 */ /* 0x003fea0003800000 */
.L_x_315:
[----:B0-----:R-:W-:Y:S01]  /*c410*/  PRMT R7, R11, 0x9910, RZ ;  /* 0x000099100b077816 */ /* 0x001fe200000000ff */
[----:B------:R0:W-:Y:S03]  /*c420*/  @!P2 SYNCS.ARRIVE.TRANS64 RZ, [R14+URZ], R9 ;  /* 0x000000090effa9a7 */ /* 0x0001e6000800003f */
[----:B------:R-:W-:-:S13]  /*c430*/  ISETP.NE.AND P1, PT, R7, 0x2, PT ;  /* 0x000000020700780c */ /* 0x000fda0003f25270 */
[----:B0-----:R-:W-:Y:S05]  /*c440*/  @P1 BRA `(.L_x_293) ;  /* 0x0000000000041947 */ /* 0x001fea0003800000 */
[----:B------:R-:W-:Y:S01]  /*c450*/  BPT.TRAP 0x1 ;  /* 0x000000040000795c */ /* 0x000fe20000300000 */
.L_x_293:
[----:B------:R-:W-:Y:S05]  /*c460*/  @P0 BRA `(.L_x_294) ;  /* 0x0000000000040947 */ /* 0x000fea0003800000 */
[----:B------:R-:W-:Y:S01]  /*c470*/  BPT.TRAP 0x1 ;  /* 0x000000040000795c */ /* 0x000fe20000300000 */
.L_x_294:
[----:B------:R-:W-:Y:S01]  /*c480*/  R2UR UR56, R21 ;  /* 0x00000000153872ca */ /* 0x000fe200000e0000 */
[----:B------:R-:W-:Y:S01]  /*c490*/  IMAD R21, R6, 0x20000, R21 ;  /* 0x0002000006157824 */ /* 0x000fe200078e0215 */
[----:B------:R-:W-:Y:S01]  /*c4a0*/  R2UR UR10, R20 ;  /* 0x00000000140a72ca */ /* 0x000fe200000e0000 */
[----:B------:R-:W-:Y:S01]  /*c4b0*/  UIADD3 UR30, UP0, UR22, 0xf0, URZ ;  /* 0x000000f0161e7890 */ /* 0x000fe2000ff1e03f */
[----:B------:R-:W-:Y:S01]  /*c4c0*/  R2UR UR16, R6 ;  /* 0x00000000061072ca */ /* 0x000fe200000e0000 */
[----:B------:R-:W-:Y:S01]  /*c4d0*/  VIADD R4, R4, 0xffffffff ;  /* 0xffffffff04047836 */ /* 0x000fe20000000000 */
[----:B------:R-:W-:Y:S01]  /*c4e0*/  R2UR UR32, R21 ;  /* 0x00000000152072ca */ /* 0x000fe200000e0000 */
[----:B------:R-:W-:Y:S01]  /*c4f0*/  UIADD3.X UR31, URZ, UR23, URZ, UP0, !UPT ;  /* 0x000000173f1f7290 */ /* 0x000fe200087fe43f */
[----:B------:R-:W-:Y:S01]  /*c500*/  R2UR UR9, R14 ;  /* 0x000000000e0972ca */ /* 0x000fe200000e0000 */
[----:B------:R-:W-:Y:S01]  /*c510*/  UIADD3 UR6, UP1, UR22, 0x1f0, URZ ;  /* 0x000001f016067890 */ /* 0x000fe2000ff3e03f */
[----:B------:R-:W-:Y:S01]  /*c520*/  R2UR UR11, R15 ;  /* 0x000000000f0b72ca */ /* 0x000fe200000e0000 */
[----:B------:R-:W-:Y:S01]  /*c530*/  UMOV UR4, 0x0 ;  /* 0x0000000000047882 */ /* 0x000fe20000000000 */
[----:B------:R-:W-:Y:S01]  /*c540*/  R2UR UR12, R8 ;  /* 0x00000000080c72ca */ /* 0x000fe200000e0000 */
[----:B------:R-:W-:Y:S01]  /*c550*/  UIADD3 UR56, UR56, 0xe0180, URZ ;  /* 0x000e018038387890 */ /* 0x000fe2000fffe03f */
[----:B------:R-:W-:Y:S01]  /*c560*/  R2UR UR59, R18 ;  /* 0x00000000123b72ca */ /* 0x000fe200000e0000 */
[----:B------:R-:W-:Y:S01]  /*c570*/  UIADD3 UR50, UR10, 0x20, URZ ;  /* 0x000000200a327890 */ /* 0x000fe2000fffe03f */
[----:B------:R-:W-:Y:S01]  /*c580*/  ISETP.GT.AND P3, PT, R4, 0x1, PT ;  /* 0x000000010400780c */ /* 0x000fe20003f64270 */
[----:B------:R-:W-:Y:S01]  /*c590*/  ULEA UR56, UR16, UR56, 0x10 ;  /* 0x0000003810387291 */ /* 0x000fe2000f8e803f */
[----:B------:R-:W-:Y:S01]  /*c5a0*/  VIADD R6, R6, 0x1 ;  /* 0x0000000106067836 */ /* 0x000fe20000000000 */
[----:B------:R-:W-:Y:S01]  /*c5b0*/  UIADD3 UR8, UR32, 0x180, URZ ;  /* 0x0000018020087890 */ /* 0x000fe2000fffe03f */
[----:B------:R-:W-:Y:S01]  /*c5c0*/  VIADD R20, R20, 0x80 ;  /* 0x0000008014147836 */ /* 0x000fe20000000000 */
[----:B------:R-:W-:-:S02]  /*c5d0*/  UIADD3 UR48, UR32, 0x8180, URZ ;  /* 0x0000818020307890 */ /* 0x000fc4000fffe03f */
[----:B------:R-:W-:Y:S01]  /*c5e0*/  UIADD3 UR42, UR10, 0x40, URZ ;  /* 0x000000400a2a7890 */ /* 0x000fe2000fffe03f */
[C---:B------:R-:W-:Y:S01]  /*c5f0*/  ISETP.NE.AND P1, PT, R6.reuse, 0x7, PT ;  /* 0x000000070600780c */ /* 0x040fe20003f25270 */
[----:B------:R-:W-:Y:S02]  /*c600*/  UIADD3 UR40, UR32, 0x10180, URZ ;  /* 0x0001018020287890 */ /* 0x000fe4000fffe03f */
[----:B------:R-:W-:Y:S01]  /*c610*/  UIADD3 UR34, UR10, 0x60, URZ ;  /* 0x000000600a227890 */ /* 0x000fe2000fffe03f */
[----:B------:R-:W-:Y:S01]  /*c620*/  SEL R14, RZ, 0x1, P1 ;  /* 0x00000001ff0e7807 */ /* 0x000fe20000800000 */
[----:B------:R-:W-:Y:S01]  /*c630*/  UIADD3 UR32, UR32, 0x18180, URZ ;  /* 0x0001818020207890 */ /* 0x000fe2000fffe03f */
[----:B------:R-:W-:Y:S01]  /*c640*/  SEL R6, R6, RZ, P1 ;  /* 0x000000ff06067207 */ /* 0x000fe20000800000 */
[----:B------:R-:W-:Y:S01]  /*c650*/  UMOV UR5, 0x10000000 ;  /* 0x1000000000057882 */ /* 0x000fe20000000000 */
[----:B------:R-:W-:Y:S01]  /*c660*/  UIADD3.X UR7, URZ, UR23, URZ, UP1, !UPT ;  /* 0x000000173f077290 */ /* 0x000fe20008ffe43f */
[----:B------:R0:W-:Y:S01]  /*c670*/  UTMALDG.3D [UR8], [UR30], desc[UR4] ;  /* 0x000004081e0075b4 */ /* 0x0001e20008011000 */
[----:B------:R-:W-:Y:S01]  /*c680*/  UIADD3 UR24, UR56, 0x4000, URZ ;  /* 0x0000400038187890 */ /* 0x000fe2000fffe03f */
[----:B------:R-:W-:Y:S01]  /*c690*/  LOP3.LUT R5, R5, R14, RZ, 0x3c, !PT ;  /* 0x0000000e05057212 */ /* 0x000fe200078e3cff */
[----:B------:R-:W-:Y:S01]  /*c6a0*/  UIADD3 UR16, UR56, 0x8000, URZ ;  /* 0x0000800038107890 */ /* 0x000fe2000fffe03f */
[----:B------:R-:W-:Y:S01]  /*c6b0*/  UMOV UR49, UR9 ;  /* 0x0000000900317c82 */ /* 0x000fe20008000000 */
        /* <DEDUP_REMOVED lines=8> */
[----:B------:R1:W-:Y:S01]  /*c740*/  UTMALDG.3D [UR48], [UR30], desc[UR4] ;  /* 0x000004301e0075b4 */ /* 0x0003e20008011000 */
        /* <DEDUP_REMOVED lines=9> */
[----:B0-----:R-:W-:Y:S01]  /*c7e0*/  UIADD3 UR8, UR56, 0xc000, URZ ;  /* 0x0000c00038087890 */ /* 0x001fe2000fffe03f */
[----:B------:R-:W-:Y:S01]  /*c7f0*/  UMOV UR19, UR59 ;  /* 0x0000003b00137c82 */ /* 0x000fe20008000000 */
[----:B------:R-:W-:Y:S01]  /*c800*/  UMOV UR20, UR12 ;  /* 0x0000000c00147c82 */ /* 0x000fe20008000000 */
[----:B------:R-:W-:Y:S01]  /*c810*/  UMOV UR18, UR42 ;  /* 0x0000002a00127c82 */ /* 0x000fe20008000000 */
[----:B------:R-:W-:Y:S01]  /*c820*/  UMOV UR11, UR59 ;  /* 0x0000003b000b7c82 */ /* 0x000fe20008000000 */
[----:B------:R1:W-:Y:S01]  /*c830*/  UTMALDG.3D [UR32], [UR30], desc[UR4] ;  /* 0x000004201e0075b4 */ /* 0x0003e20008011000 */
[----:B------:R-:W-:Y:S01]  /*c840*/  UMOV UR10, UR34 ;  /* 0x00000022000a7c82 */ /* 0x000fe20008000000 */
[----:B------:R1:W-:Y:S01]  /*c850*/  UTMALDG.3D [UR56], [UR6], desc[UR4] ;  /* 0x00000438060075b4 */ /* 0x0003e20008011000 */
[----:B------:R1:W-:Y:S01]  /*c860*/  UTMALDG.3D [UR24], [UR6], desc[UR4] ;  /* 0x00000418060075b4 */ /* 0x0003e20008011000 */
[----:B------:R1:W-:Y:S01]  /*c870*/  UTMALDG.3D [UR16], [UR6], desc[UR4] ;  /* 0x00000410060075b4 */ /* 0x0003e20008011000 */
[----:B------:R1:W-:Y:S02]  /*c880*/  UTMALDG.3D [UR8], [UR6], desc[UR4] ;  /* 0x00000408060075b4 */ /* 0x0003e40008011000 */
[----:B-1----:R-:W-:Y:S05]  /*c890*/  @P3 BRA `(.L_x_295) ;  /* 0xfffffff800bc3947 */ /* 0x002fea000383ffff */
.L_x_291:
[----:B------:R-:W-:Y:S05]  /*c8a0*/  BSYNC B1 ;  /* 0x0000000000017941 */ /* 0x000fea0003800000 */
.L_x_290:
[----:B------:R-:W-:Y:S01]  /*c8b0*/  LOP3.LUT P4, RZ, R13, 0xff, RZ, 0xc0, !PT ;  /* 0x000000ff0dff7812 */ /* 0x000fe2000788c0ff */
[C---:B------:R-:W-:Y:S01]  /*c8c0*/  IMAD.IADD R12, R3.reuse, 0x1, R12 ;  /* 0x00000001030c7824 */ /* 0x040fe200078e020c */
[----:B------:R-:W-:Y:S01]  /*c8d0*/  ULDC.64 UR4, c[0x0][0x650] ;  /* 0x0001940000047ab9 */ /* 0x000fe20000000a00 */
[C---:B------:R-:W-:Y:S01]  /*c8e0*/  ISETP.GE.U32.AND P3, PT, R3.reuse, 0x7, PT ;  /* 0x000000070300780c */ /* 0x040fe20003f66070 */
[----:B------:R-:W-:Y:S01]  /*c8f0*/  BSSY B1, `(.L_x_296) ;  /* 0x000006c000017945 */ /* 0x000fe20003800000 */
[C---:B------:R-:W-:Y:S01]  /*c900*/  IMAD.WIDE.U32 R4, R12.reuse, 0x24924925, RZ ;  /* 0x249249250c047825 */ /* 0x040fe200078e00ff */
[C---:B------:R-:W-:Y:S02]  /*c910*/  ISETP.GT.U32.AND P1, PT, R12.reuse, 0x6, PT ;  /* 0x000000060c00780c */ /* 0x040fe40003f24070 */
[----:B------:R-:W-:Y:S01]  /*c920*/  PRMT R13, RZ, 0x7610, R13 ;  /* 0x00007610ff0d7816 */ /* 0x000fe2000000000d */
[----:B------:R-:W-:Y:S01]  /*c930*/  IMAD.IADD R4, R12, 0x1, -R5 ;  /* 0x000000010c047824 */ /* 0x000fe200078e0a05 */
[----:B------:R-:W-:Y:S01]  /*c940*/  ISETP.LT.U32.AND P1, PT, R3, 0x7, P1 ;  /* 0x000000070300780c */ /* 0x000fe20000f21070 */
[----:B------:R-:W-:-:S02]  /*c950*/  IMAD.MOV.U32 R9, RZ, RZ, -0x1 ;  /* 0xffffffffff097424 */ /* 0x000fc400078e00ff */
[----:B------:R-:W0:Y:S01]  /*c960*/  @P4 S2R R7, SR_CgaCtaId ;  /* 0x0000000000074919 */ /* 0x000e220000008800 */
[----:B------:R-:W-:Y:S01]  /*c970*/  @P4 MOV R6, 0x400 ;  /* 0x0000040000064802 */ /* 0x000fe20000000f00 */
[----:B------:R-:W-:Y:S01]  /*c980*/  IMAD.MOV.U32 R8, RZ, RZ, -0x1 ;  /* 0xffffffffff087424 */ /* 0x000fe200078e00ff */
[----:B------:R-:W-:-:S04]  /*c990*/  LEA.HI R4, R4, R5, RZ, 0x1f ;  /* 0x0000000504047211 */ /* 0x000fc800078ff8ff */
[--C-:B------:R-:W-:Y:S02]  /*c9a0*/  SHF.R.U32.HI R5, RZ, 0x2, R4.reuse ;  /* 0x00000002ff057819 */ /* 0x100fe40000011604 */
[----:B------:R-:W-:-:S03]  /*c9b0*/  PRMT R4, RZ, 0x7610, R4 ;  /* 0x00007610ff047816 */ /* 0x000fc60000000004 */
[----:B------:R-:W-:Y:S01]  /*c9c0*/  IMAD R12, R5, -0x7, R12 ;  /* 0xfffffff9050c7824 */ /* 0x000fe200078e020c */
[----:B0-----:R-:W-:Y:S02]  /*c9d0*/  @P4 LEA R6, R7, R6, 0x18 ;  /* 0x0000000607064211 */ /* 0x001fe400078ec0ff */
[----:B------:R-:W-:Y:S02]  /*c9e0*/  SEL R7, RZ, 0x1, !P1 ;  /* 0x00000001ff077807 */ /* 0x000fe40004800000 */
[----:B------:R-:W-:Y:S01]  /*c9f0*/  IADD3 R16, P1, R16, UR14, RZ ;  /* 0x0000000e10107c10 */ /* 0x000fe2000ff3e0ff */
[----:B------:R0:W-:Y:S01]  /*ca00*/  @P4 SYNCS.ARRIVE.TRANS64.A1T0 RZ, [R6+URZ+0x88], RZ ;  /* 0x000088ff06ff49a7 */ /* 0x0001e2000810003f */
[----:B------:R-:W-:Y:S01]  /*ca10*/  LOP3.LUT R0, R0, R7, RZ, 0x3c, !PT ;  /* 0x0000000700007212 */ /* 0x000fe200078e3cff */
[----:B------:R-:W-:Y:S01]  /*ca20*/  IMAD.MOV.U32 R7, RZ, RZ, -0x1 ;  /* 0xffffffffff077424 */ /* 0x000fe200078e00ff */
[----:B------:R-:W-:Y:S02]  /*ca30*/  IADD3.X R17, R17, UR37, RZ, P1, !PT ;  /* 0x0000002511117c10 */ /* 0x000fe40008ffe4ff */
[----:B------:R-:W-:-:S02]  /*ca40*/  ISETP.GE.U32.AND P1, PT, R16, UR4, PT ;  /* 0x0000000410007c0c */ /* 0x000fc4000bf26070 */
[----:B------:R-:W-:Y:S02]  /*ca50*/  @P3 LOP3.LUT R0, R0, 0x1, R5, 0x78, !PT ;  /* 0x0000000100003812 */ /* 0x000fe400078e7805 */
[----:B------:R-:W-:-:S13]  /*ca60*/  ISETP.GE.U32.AND.EX P1, PT, R17, UR5, PT, P1 ;  /* 0x0000000511007c0c */ /* 0x000fda000bf26110 */
[----:B0-----:R-:W-:Y:S05]  /*ca70*/  @P1 BRA `(.L_x_297) ;  /* 0x00000004004c1947 */ /* 0x001fea0003800000 */
[----:B------:R-:W-:Y:S01]  /*ca80*/  ULDC.64 UR4, c[0x0][0x628] ;  /* 0x00018a0000047ab9 */ /* 0x000fe20000000a00 */
[----:B------:R-:W0:Y:S01]  /*ca90*/  S2R R15, SR_CTAID.X ;  /* 0x00000000000f7919 */ /* 0x000e220000002500 */
[----:B------:R-:W-:Y:S01]  /*caa0*/  ISETP.NE.U32.AND P1, PT, RZ, UR4, PT ;  /* 0x00000004ff007c0c */ /* 0x000fe2000bf25070 */
[----:B------:R-:W-:Y:S01]  /*cab0*/  ULDC UR7, c[0x0][0x630] ;  /* 0x00018c0000077ab9 */ /* 0x000fe20000000800 */
[----:B------:R-:W-:Y:S01]  /*cac0*/  IMAD.MOV.U32 R4, RZ, RZ, R16 ;  /* 0x000000ffff047224 */ /* 0x000fe200078e0010 */
[----:B------:R-:W1:Y:S01]  /*cad0*/  S2R R14, SR_CTAID.Y ;  /* 0x00000000000e7919 */ /* 0x000e620000002600 */
[----:B------:R-:W-:Y:S01]  /*cae0*/  ISETP.NE.AND.EX P1, PT, RZ, UR5, PT, P1 ;  /* 0x00000005ff007c0c */ /* 0x000fe2000bf25310 */
[----:B------:R-:W-:-:S12]  /*caf0*/  IMAD.MOV.U32 R5, RZ, RZ, R17 ;  /* 0x000000ffff057224 */ /* 0x000fd800078e0011 */
[----:B------:R-:W-:Y:S05]  /*cb00*/  @!P1 BRA `(.L_x_298) ;  /* 0x0000000000289947 */ /* 0x000fea0003800000 */
[----:B------:R-:W-:Y:S02]  /*cb10*/  ULDC UR6, c[0x0][0x634] ;  /* 0x00018d0000067ab9 */ /* 0x000fe40000000800 */
[----:B------:R-:W-:-:S05]  /*cb20*/  IADD3 R9, P1, R16, UR6, RZ ;  /* 0x0000000610097c10 */ /* 0x000fca000ff3e0ff */
[----:B------:R-:W-:-:S04]  /*cb30*/  IMAD.X R21, RZ, RZ, R17, P1 ;  /* 0x000000ffff157224 */ /* 0x000fc800008e0611 */
[----:B------:R-:W-:-:S04]  /*cb40*/  IMAD.WIDE.U32 R6, R21, UR4, RZ ;  /* 0x0000000415067c25 */ /* 0x000fc8000f8e00ff */
[----:B------:R-:W-:-:S04]  /*cb50*/  IMAD.WIDE.U32 R6, P1, R9, UR5, R6 ;  /* 0x0000000509067c25 */ /* 0x000fc8000f820006 */
[----:B------:R-:W-:-:S04]  /*cb60*/  IMAD.WIDE.U32 R8, R9, UR4, RZ ;  /* 0x0000000409087c25 */ /* 0x000fc8000f8e00ff */
[----:B------:R-:W-:Y:S01]  /*cb70*/  IMAD.X R5, RZ, RZ, RZ, P1 ;  /* 0x000000ffff057224 */ /* 0x000fe200008e06ff */
[----:B------:R-:W-:Y:S01]  /*cb80*/  IADD3 RZ, P1, R9, R6, RZ ;  /* 0x0000000609ff7210 */ /* 0x000fe20007f3e0ff */
[----:B------:R-:W-:-:S04]  /*cb90*/  IMAD.MOV.U32 R4, RZ, RZ, R7 ;  /* 0x000000ffff047224 */ /* 0x000fc800078e0007 */
[----:B------:R-:W-:-:S08]  /*cba0*/  IMAD.WIDE.U32.X R4, R21, UR5, R4, P1 ;  /* 0x0000000515047c25 */ /* 0x000fd000088e0404 */
.L_x_298:
[--C-:B------:R-:W-:Y:S01]  /*cbb0*/  SHF.R.U64 R8, R4, UR7, R5.reuse ;  /* 0x0000000704087c19 */ /* 0x100fe20008001205 */
[----:B------:R-:W-:Y:S01]  /*cbc0*/  ULDC.64 UR4, c[0x0][0x620] ;  /* 0x0001880000047ab9 */ /* 0x000fe20000000a00 */
[----:B------:R-:W-:Y:S01]  /*cbd0*/  SHF.R.U32.HI R4, RZ, UR7, R5 ;  /* 0x00000007ff047c19 */ /* 0x000fe20008011605 */
[----:B------:R-:W2:Y:S01]  /*cbe0*/  LDC R24, c[0x0][0x144] ;  /* 0x00005100ff187b82 */ /* 0x000ea20000000800 */
[----:B------:R-:W-:Y:S01]  /*cbf0*/  IADD3 R7, P1, RZ, -R8, RZ ;  /* 0x80000008ff077210 */ /* 0x000fe20007f3e0ff */
[----:B------:R-:W-:Y:S01]  /*cc00*/  ULDC.64 UR8, c[0x0][0x640] ;  /* 0x0001900000087ab9 */ /* 0x000fe20000000a00 */
[----:B0-----:R-:W-:Y:S01]  /*cc10*/  I2FP.F32.U32 R9, R15 ;  /* 0x0000000f00097245 */ /* 0x001fe20000201000 */
[----:B------:R-:W-:Y:S02]  /*cc20*/  ULDC UR6, c[0x0][0x608] ;  /* 0x0001820000067ab9 */ /* 0x000fe40000000800 */
[----:B------:R-:W-:Y:S01]  /*cc30*/  IMAD.X R4, RZ, RZ, ~R4, P1 ;  /* 0x000000ffff047224 */ /* 0x000fe200008e0e04 */
[----:B------:R-:W-:Y:S01]  /*cc40*/  ISETP.NE.U32.AND P1, PT, RZ, UR8, PT ;  /* 0x00000008ff007c0c */ /* 0x000fe2000bf25070 */
[----:B------:R-:W0:Y:S02]  /*cc50*/  LDC R21, c[0x0][0x148] ;  /* 0x00005200ff157b82 */ /* 0x000e240000000800 */
[----:B------:R-:W-:Y:S01]  /*cc60*/  IMAD R6, R4, UR4, RZ ;  /* 0x0000000404067c24 */ /* 0x000fe2000f8e02ff */
[----:B------:R-:W-:Y:S01]  /*cc70*/  ISETP.NE.AND.EX P1, PT, RZ, UR9, PT, P1 ;  /* 0x00000009ff007c0c */ /* 0x000fe2000bf25310 */
[----:B------:R-:W-:Y:S01]  /*cc80*/  IMAD.WIDE.U32 R4, R7, UR4, R16 ;  /* 0x0000000407047c25 */ /* 0x000fe2000f8e0010 */
[----:B------:R-:W-:-:S03]  /*cc90*/  ULDC UR4, c[0x0][0x150] ;  /* 0x0000540000047ab9 */ /* 0x000fc60000000800 */
[----:B------:R-:W-:Y:S02]  /*cca0*/  IMAD R7, R7, UR5, R6 ;  /* 0x0000000507077c24 */ /* 0x000fe4000f8e0206 */
[----:B------:R-:W-:Y:S01]  /*ccb0*/  FMUL R6, R9, UR4 ;  /* 0x0000000409067c20 */ /* 0x000fe20008400000 */
[----:B------:R-:W-:Y:S01]  /*ccc0*/  ULDC UR4, c[0x0][0x618] ;  /* 0x0001860000047ab9 */ /* 0x000fe20000000800 */
[----:B------:R-:W-:Y:S01]  /*ccd0*/  ULDC UR5, c[0x0][0x154] ;  /* 0x0000550000057ab9 */ /* 0x000fe20000000800 */
[----:B------:R-:W-:-:S03]  /*cce0*/  IMAD.IADD R5, R5, 0x1, R7 ;  /* 0x0000000105057824 */ /* 0x000fc600078e0207 */
[----:B------:R-:W3:Y:S02]  /*ccf0*/  F2I.U32.TRUNC.NTZ R6, R6 ;  /* 0x0000000600067305 */ /* 0x000ee4000020f000 */
[----:B------:R-:W-:Y:S02]  /*cd00*/  SHF.R.U64 R9, R4, UR4, R5 ;  /* 0x0000000404097c19 */ /* 0x000fe40008001205 */
[----:B-1----:R-:W-:-:S05]  /*cd10*/  I2FP.F32.U32 R4, R14 ;  /* 0x0000000e00047245 */ /* 0x002fca0000201000 */
[----:B------:R-:W-:Y:S01]  /*cd20*/  FMUL R22, R4, UR5 ;  /* 0x0000000504167c20 */ /* 0x000fe20008400000 */
[----:B------:R-:W-:Y:S01]  /*cd30*/  SHF.R.U32.HI R4, RZ, UR4, R5 ;  /* 0x00000004ff047c19 */ /* 0x000fe20008011605 */
[----:B------:R-:W-:-:S03]  /*cd40*/  ULDC UR4, c[0x0][0x658] ;  /* 0x0001960000047ab9 */ /* 0x000fc60000000800 */
[--C-:B------:R-:W-:Y:S01]  /*cd50*/  SHF.R.U64 R20, R9, UR6, R4.reuse ;  /* 0x0000000609147c19 */ /* 0x100fe20008001204 */
[----:B------:R-:W1:Y:S01]  /*cd60*/  F2I.U32.TRUNC.NTZ R22, R22 ;  /* 0x0000001600167305 */ /* 0x000e62000020f000 */
[----:B------:R-:W-:Y:S01]  /*cd70*/  SHF.R.U32.HI R5, RZ, UR6, R4 ;  /* 0x00000006ff057c19 */ /* 0x000fe20008011604 */
[----:B---3--:R-:W-:-:S03]  /*cd80*/  IMAD.MOV R6, RZ, RZ, -R6 ;  /* 0x000000ffff067224 */ /* 0x008fc600078e0a06 */
[----:B------:R-:W-:Y:S01]  /*cd90*/  SHF.R.U64 R18, R20, UR4, R5 ;  /* 0x0000000414127c19 */ /* 0x000fe20008001205 */
[----:B--2---:R-:W-:Y:S01]  /*cda0*/  IMAD R15, R24, R6, R15 ;  /* 0x00000006180f7224 */ /* 0x004fe200078e020f */
[----:B------:R-:W-:-:S03]  /*cdb0*/  SHF.R.U32.HI R23, RZ, UR4, R5 ;  /* 0x00000004ff177c19 */ /* 0x000fc60008011605 */
[----:B------:R-:W-:Y:S02]  /*cdc0*/  IMAD.MOV.U32 R4, RZ, RZ, R18 ;  /* 0x000000ffff047224 */ /* 0x000fe400078e0012 */
[----:B------:R-:W-:Y:S01]  /*cdd0*/  IMAD.MOV.U32 R5, RZ, RZ, R23 ;  /* 0x000000ffff057224 */ /* 0x000fe200078e0017 */
[----:B-1----:R-:W-:Y:S06]  /*cde0*/  @!P1 BRA `(.L_x_299) ;  /* 0x0000000000289947 */ /* 0x002fec0003800000 */
[----:B------:R-:W-:Y:S02]  /*cdf0*/  ULDC UR4, c[0x0][0x64c] ;  /* 0x0001930000047ab9 */ /* 0x000fe40000000800 */
[----:B------:R-:W-:-:S05]  /*ce00*/  IADD3 R5, P1, R18, UR4, RZ ;  /* 0x0000000412057c10 */ /* 0x000fca000ff3e0ff */
[----:B------:R-:W-:-:S04]  /*ce10*/  IMAD.X R23, RZ, RZ, R23, P1 ;  /* 0x000000ffff177224 */ /* 0x000fc800008e0617 */
[----:B------:R-:W-:-:S04]  /*ce20*/  IMAD.WIDE.U32 R6, R23, UR8, RZ ;  /* 0x0000000817067c25 */ /* 0x000fc8000f8e00ff */
[----:B------:R-:W-:-:S04]  /*ce30*/  IMAD.WIDE.U32 R6, P1, R5, UR9, R6 ;  /* 0x0000000905067c25 */ /* 0x000fc8000f820006 */
[----:B------:R-:W-:-:S04]  /*ce40*/  IMAD.WIDE.U32 R4, R5, UR8, RZ ;  /* 0x0000000805047c25 */ /* 0x000fc8000f8e00ff */
[----:B------:R-:W-:Y:S01]  /*ce50*/  IMAD.MOV.U32 R4, RZ, RZ, R7 ;  /* 0x000000ffff047224 */ /* 0x000fe200078e0007 */
[----:B------:R-:W-:Y:S01]  /*ce60*/  IADD3 RZ, P3, R5, R6, RZ ;  /* 0x0000000605ff7210 */ /* 0x000fe20007f7e0ff */
[----:B------:R-:W-:-:S04]  /*ce70*/  IMAD.X R5, RZ, RZ, RZ, P1 ;  /* 0x000000ffff057224 */ /* 0x000fc800008e06ff */
[----:B------:R-:W-:-:S08]  /*ce80*/  IMAD.WIDE.U32.X R4, R23, UR9, R4, P3 ;  /* 0x0000000917047c25 */ /* 0x000fd000098e0404 */
.L_x_299:
[----:B------:R-:W-:Y:S01]  /*ce90*/  ISETP.NE.AND P1, PT, R2, 0x1, PT ;  /* 0x000000010200780c */ /* 0x000fe20003f25270 */
[----:B------:R-:W-:Y:S01]  /*cea0*/  ULDC UR4, c[0x0][0x648] ;  /* 0x0001920000047ab9 */ /* 0x000fe20000000800 */
[----:B------:R-:W-:Y:S01]  /*ceb0*/  LOP3.LUT R20, R20, UR29, RZ, 0xc0, !PT ;  /* 0x0000001d14147c12 */ /* 0x000fe2000f8ec0ff */
[----:B------:R-:W-:Y:S01]  /*cec0*/  IMAD.MOV R22, RZ, RZ, -R22 ;  /* 0x000000ffff167224 */ /* 0x000fe200078e0a16 */
[----:B------:R-:W-:Y:S01]  /*ced0*/  SHF.R.U64 R5, R4, UR4, R5 ;  /* 0x0000000404057c19 */ /* 0x000fe20008001205 */
[----:B------:R-:W-:Y:S01]  /*cee0*/  ULDC UR4, c[0x0][0x638] ;  /* 0x00018e0000047ab9 */ /* 0x000fe20000000800 */
[----:B------:R-:W-:Y:S01]  /*cef0*/  LOP3.LUT R9, R9, UR13, RZ, 0xc0, !PT ;  /* 0x0000000d09097c12 */ /* 0x000fe2000f8ec0ff */
[----:B------:R-:W-:Y:S01]  /*cf00*/  ULDC UR5, c[0x0][0x610] ;  /* 0x0001840000057ab9 */ /* 0x000fe20000000800 */
[----:B------:R-:W-:Y:S02]  /*cf10*/  IMAD.MOV.U32 R4, RZ, RZ, 0x1 ;  /* 0x00000001ff047424 */ /* 0x000fe400078e00ff */
[----:B------:R-:W-:-:S02]  /*cf20*/  IMAD.MOV R7, RZ, RZ, -R5 ;  /* 0x000000ffff077224 */ /* 0x000fc400078e0a05 */
[----:B------:R-:W-:Y:S02]  /*cf30*/  IMAD R20, R5, UR21, R20 ;  /* 0x0000001505147c24 */ /* 0x000fe4000f8e0214 */
[----:B0-----:R-:W-:Y:S02]  /*cf40*/  @P1 IMAD R15, R21, R22, R14 ;  /* 0x00000016150f1224 */ /* 0x001fe400078e020e */
[----:B------:R-:W-:Y:S01]  /*cf50*/  IMAD R18, R7, UR4, R18 ;  /* 0x0000000407127c24 */ /* 0x000fe2000f8e0212 */
[----:B------:R-:W-:Y:S01]  /*cf60*/  ULDC UR4, c[0x0][0x600] ;  /* 0x0001800000047ab9 */ /* 0x000fe20000000800 */
[----:B------:R-:W-:Y:S02]  /*cf70*/  IMAD R15, R20, UR5, R15 ;  /* 0x00000005140f7c24 */ /* 0x000fe4000f8e020f */
[----:B------:R-:W-:-:S05]  /*cf80*/  IMAD R18, R18, UR4, R9 ;  /* 0x0000000412127c24 */ /* 0x000fca000f8e0209 */
[----:B------:R-:W-:Y:S02]  /*cf90*/  SEL R9, R18, R15, !P1 ;  /* 0x0000000f12097207 */ /* 0x000fe40004800000 */
[----:B------:R-:W-:-:S07]  /*cfa0*/  SEL R7, R15, R18, !P1 ;  /* 0x000000120f077207 */ /* 0x000fce0004800000 */
.L_x_297:
[----:B------:R-:W-:Y:S05]  /*cfb0*/  BSYNC B1 ;  /* 0x0000000000017941 */ /* 0x000fea0003800000 */
.L_x_296:
[----:B------:R-:W-:-:S13]  /*cfc0*/  LOP3.LUT P1, RZ, R4, 0xff, RZ, 0xc0, !PT ;  /* 0x000000ff04ff7812 */ /* 0x000fda000782c0ff */
[----:B------:R-:W-:Y:S05]  /*cfd0*/  @P1 BRA `(.L_x_300) ;  /* 0xfffffff000b81947 */ /* 0x000fea000383ffff */
[----:B------:R-:W-:Y:S05]  /*cfe0*/  BSYNC B0 ;  /* 0x0000000000007941 */ /* 0x000fea0003800000 */
.L_x_288:
[----:B------:R-:W-:-:S03]  /*cff0*/  UMOV UR4, 0xffffffff ;  /* 0xffffffff00047882 */ /* 0x000fc60000000000 */
[----:B------:R-:W-:Y:S05]  /*d000*/  BRA.DIV UR4, `(.L_x_301) ;  /* 0x0000000604847947 */ /* 0x000fea000b800000 */
[----:B------:R-:W-:-:S13]  /*d010*/  ELECT P6, URZ, PT ;  /* 0x00000000003f782f */ /* 0x000fda00038c0000 */
.L_x_318:
[----:B------:R-:W-:Y:S04]  /*d020*/  BSSY B0, `(.L_x_302) ;  /* 0x0000046000007945 */ /* 0x000fe80003800000 */
[----:B------:R-:W-:Y:S05]  /*d030*/  @!P6 BRA `(.L_x_303) ;  /* 0x000000040010e947 */ /* 0x000fea0003800000 */
[----:B------:R-:W-:-:S04]  /*d040*/  LOP3.LUT R19, R19, 0x2, RZ, 0xfc, !PT ;  /* 0x0000000213137812 */ /* 0x000fc800078efcff */
[----:B------:R-:W-:-:S13]  /*d050*/  ISETP.NE.AND P0, PT, R19, 0x3, PT ;  /* 0x000000031300780c */ /* 0x000fda0003f05270 */
[----:B------:R-:W-:Y:S05]  /*d060*/  @!P0 BRA `(.L_x_304) ;  /* 0x0000000000048947 */ /* 0x000fea0003800000 */
[----:B------:R-:W-:Y:S01]  /*d070*/  BPT.TRAP 0x1 ;  /* 0x000000040000795c */ /* 0x000fe20000300000 */
.L_x_304:
[----:B------:R-:W0:Y:S01]  /*d080*/  S2R R3, SR_CgaCtaId ;  /* 0x0000000000037919 */ /* 0x000e220000008800 */
[----:B------:R-:W-:-:S04]  /*d090*/  MOV R2, 0x400 ;  /* 0x0000040000027802 */ /* 0x000fc80000000f00 */
[----:B0-----:R-:W-:Y:S02]  /*d0a0*/  LEA R3, R3, R2, 0x18 ;  /* 0x0000000203037211 */ /* 0x001fe400078ec0ff */
[----:B------:R-:W-:-:S03]  /*d0b0*/  SHF.L.U32 R2, R0, 0x1f, RZ ;  /* 0x0000001f00027819 */ /* 0x000fc600000006ff */
[----:B------:R-:W-:-:S04]  /*d0c0*/  VIADD R3, R3, 0x38 ;  /* 0x0000003803037836 */ /* 0x000fc80000000000 */
[C---:B------:R-:W-:Y:S02]  /*d0d0*/  IMAD R7, R12.reuse, 0x8, R3 ;  /* 0x000000080c077824 */ /* 0x040fe400078e0203 */
[----:B------:R-:W-:Y:S02]  /*d0e0*/  VIADD R12, R12, 0x1 ;  /* 0x000000010c0c7836 */ /* 0x000fe40000000000 */
[----:B------:R-:W0:Y:S03]  /*d0f0*/  SYNCS.PHASECHK.TRANS64.TRYWAIT P0, [R7+URZ], R2 ;  /* 0x00000002070075a7 */ /* 0x000e26000800017f */
[----:B------:R-:W-:-:S04]  /*d100*/  ISETP.NE.AND P1, PT, R12, 0x7, PT ;  /* 0x000000070c00780c */ /* 0x000fc80003f25270 */
[----:B------:R-:W-:Y:S02]  /*d110*/  SEL R5, RZ, 0x1, P1 ;  /* 0x00000001ff057807 */ /* 0x000fe40000800000 */
[----:B------:R-:W-:Y:S02]  /*d120*/  SEL R12, R12, RZ, P1 ;  /* 0x000000ff0c0c7207 */ /* 0x000fe40000800000 */
[----:B------:R-:W-:-:S03]  /*d130*/  LOP3.LUT R5, R0, R5, RZ, 0x3c, !PT ;  /* 0x0000000500057212 */ /* 0x000fc600078e3cff */
[----:B------:R-:W-:Y:S01]  /*d140*/  IMAD R9, R12, 0x8, R3 ;  /* 0x000000080c097824 */ /* 0x000fe200078e0203 */
[----:B------:R-:W-:Y:S01]  /*d150*/  SHF.L.U32 R4, R5, 0x1f, RZ ;  /* 0x0000001f05047819 */ /* 0x000fe200000006ff */
[----:B0-----:R-:W-:Y:S06]  /*d160*/  @!P0 BRA `(.L_x_305) ;  /* 0x00000004004c8947 */ /* 0x001fec0003800000 */
.L_x_319:
[----:B------:R-:W1:Y:S01]  /*d170*/  SYNCS.PHASECHK.TRANS64.TRYWAIT P0, [R9+URZ], R4 ;  /* 0x00000004090075a7 */ /* 0x000e62000800017f */
[----:B------:R-:W-:-:S05]  /*d180*/  VIADD R0, R12, 0x1 ;  /* 0x000000010c007836 */ /* 0x000fca0000000000 */
[----:B------:R-:W-:-:S04]  /*d190*/  ISETP.NE.AND P1, PT, R0, 0x7, PT ;  /* 0x000000070000780c */ /* 0x000fc80003f25270 */
[----:B0-----:R-:W-:Y:S02]  /*d1a0*/  SEL R2, RZ, 0x1, P1 ;  /* 0x00000001ff027807 */ /* 0x001fe40000800000 */
[----:B------:R-:W-:Y:S02]  /*d1b0*/  SEL R0, R0, RZ, P1 ;  /* 0x000000ff00007207 */ /* 0x000fe40000800000 */
[----:B------:R-:W-:-:S03]  /*d1c0*/  LOP3.LUT R7, R5, R2, RZ, 0x3c, !PT ;  /* 0x0000000205077212 */ /* 0x000fc600078e3cff */
[----:B------:R-:W-:Y:S01]  /*d1d0*/  IMAD R6, R0, 0x8, R3 ;  /* 0x0000000800067824 */ /* 0x000fe200078e0203 */
[----:B------:R-:W-:Y:S01]  /*d1e0*/  SHF.L.U32 R5, R7, 0x1f, RZ ;  /* 0x0000001f07057819 */ /* 0x000fe200000006ff */
[----:B-1----:R-:W-:Y:S06]  /*d1f0*/  @!P0 BRA `(.L_x_306) ;  /* 0x00000004003c8947 */ /* 0x002fec0003800000 */
.L_x_320:
[----:B------:R-:W1:Y:S01]  /*d200*/  SYNCS.PHASECHK.TRANS64.TRYWAIT P0, [R6+URZ], R5 ;  /* 0x00000005060075a7 */ /* 0x000e62000800017f */
[----:B------:R-:W-:-:S05]  /*d210*/  VIADD R0, R0, 0x1 ;  /* 0x0000000100007836 */ /* 0x000fca0000000000 */
[----:B------:R-:W-:-:S04]  /*d220*/  ISETP.NE.AND P1, PT, R0, 0x7, PT ;  /* 0x000000070000780c */ /* 0x000fc80003f25270 */
[----:B------:R-:W-:Y:S02]  /*d230*/  SEL R2, RZ, 0x1, P1 ;  /* 0x00000001ff027807 */ /* 0x000fe40000800000 */
[----:B------:R-:W-:Y:S02]  /*d240*/  SEL R0, R0, RZ, P1 ;  /* 0x000000ff00007207 */ /* 0x000fe40000800000 */
[----:B------:R-:W-:-:S03]  /*d250*/  LOP3.LUT R7, R7, R2, RZ, 0x3c, !PT ;  /* 0x0000000207077212 */ /* 0x000fc600078e3cff */
[----:B0-----:R-:W-:Y:S01]  /*d260*/  IMAD R9, R0, 0x8, R3 ;  /* 0x0000000800097824 */ /* 0x001fe200078e0203 */
[----:B------:R-:W-:Y:S01]  /*d270*/  SHF.L.U32 R4, R7, 0x1f, RZ ;  /* 0x0000001f07047819 */ /* 0x000fe200000006ff */
[----:B-1----:R-:W-:Y:S06]  /*d280*/  @!P0 BRA `(.L_x_307) ;  /* 0x00000004002c8947 */ /* 0x002fec0003800000 */
.L_x_321:
        /* <DEDUP_REMOVED lines=9> */
.L_x_322:
        /* <DEDUP_REMOVED lines=9> */
.L_x_323:
[----:B------:R-:W1:Y:S01]  /*d3b0*/  SYNCS.PHASECHK.TRANS64.TRYWAIT P0, [R9+URZ], R4 ;  /* 0x00000004090075a7 */ /* 0x000e62000800017f */
[----:B------:R-:W-:-:S05]  /*d3c0*/  VIADD R0, R0, 0x1 ;  /* 0x0000000100007836 */ /* 0x000fca0000000000 */
[----:B------:R-:W-:-:S04]  /*d3d0*/  ISETP.NE.AND P1, PT, R0, 0x7, PT ;  /* 0x000000070000780c */ /* 0x000fc80003f25270 */
[----:B------:R-:W-:Y:S02]  /*d3e0*/  SEL R2, RZ, 0x1, P1 ;  /* 0x00000001ff027807 */ /* 0x000fe40000800000 */
[----:B------:R-:W-:Y:S02]  /*d3f0*/  SEL R0, R0, RZ, P1 ;  /* 0x000000ff00007207 */ /* 0x000fe40000800000 */
[----:B------:R-:W-:Y:S01]  /*d400*/  LOP3.LUT R2, R7, R2, RZ, 0x3c, !PT ;  /* 0x0000000207027212 */ /* 0x000fe200078e3cff */
[----:B-1----:R-:W-:Y:S06]  /*d410*/  @!P0 BRA `(.L_x_310) ;  /* 0x0000000400048947 */ /* 0x002fec0003800000 */
.L_x_324:
[----:B------:R-:W-:Y:S01]  /*d420*/  IMAD R3, R0, 0x8, R3 ;  /* 0x0000000800037824 */ /* 0x000fe200078e0203 */
[----:B------:R-:W-:-:S07]  /*d430*/  SHF.L.U32 R0, R2, 0x1f, RZ ;  /* 0x0000001f02007819 */ /* 0x000fce00000006ff */
.L_x_311:
[----:B--2---:R2:W3:Y:S02]  /*d440*/  SYNCS.PHASECHK.TRANS64.TRYWAIT P0, [R3+URZ], R0 ;  /* 0x00000000030075a7 */ /* 0x0044e4000800017f */
[----:B---3--:R-:W-:Y:S05]  /*d450*/  @!P0 NANOSLEEP.SYNCS 0x989680 ;  /* 0x009896800000895d */ /* 0x008fea0003900000 */
[----:B------:R-:W3:Y:S02]  /*d460*/  @!P0 SYNCS.PHASECHK.TRANS64 P0, [R3+URZ], R0 ;  /* 0x00000000030085a7 */ /* 0x000ee4000800007f */
[----:B---3--:R-:W-:Y:S05]  /*d470*/  @!P0 BRA `(.L_x_311) ;  /* 0xfffffffc00f08947 */ /* 0x008fea000383ffff */
.L_x_303:
[----:B------:R-:W-:Y:S05]  /*d480*/  BSYNC B0 ;  /* 0x0000000000007941 */ /* 0x000fea0003800000 */
.L_x_302:
[----:B------:R-:W-:Y:S05]  /*d490*/  EXIT ;  /* 0x000000000000794d */ /* 0x000fea0003800000 */
.L_x_17:
[----:B---3--:R3:W4:Y:S02]  /*d4a0*/  SYNCS.PHASECHK.TRANS64.TRYWAIT P1, [R3+URZ], R0 ;  /* 0x00000000030075a7 */ /* 0x008724000802017f */
[----:B----4-:R-:W-:Y:S05]  /*d4b0*/  @!P1 NANOSLEEP.SYNCS 0x989680 ;  /* 0x009896800000995d */ /* 0x010fea0003900000 */
[----:B------:R-:W4:Y:S02]  /*d4c0*/  @!P1 SYNCS.PHASECHK.TRANS64 P1, [R3+URZ], R0 ;  /* 0x00000000030095a7 */ /* 0x000f24000802007f */
[----:B----4-:R-:W-:Y:S05]  /*d4d0*/  @!P1 BRA `(.L_x_17) ;  /* 0xfffffffc00f09947 */ /* 0x010fea000383ffff */
[----:B------:R-:W-:Y:S05]  /*d4e0*/  BRA `(.L_x_16) ;  /* 0xffffff3c00607947 */ /* 0x000fea000383ffff */
.L_x_22:
[----:B-1----:R-:W-:-:S04]  /*d4f0*/  IMAD.U32 R4, RZ, RZ, UR9 ;  /* 0x00000009ff047e24 */ /* 0x002fc8000f8e00ff */
[----:B------:R1:W2:Y:S03]  /*d500*/  SYNCS.PHASECHK.TRANS64.TRYWAIT P1, [R4+URZ], R3 ;  /* 0x00000003040075a7 */ /* 0x0002a6000802017f */
[----:B--2---:R-:W-:Y:S05]  /*d510*/  @!P1 NANOSLEEP.SYNCS 0x989680 ;  /* 0x009896800000995d */ /* 0x004fea0003900000 */
[----:B------:R-:W2:Y:S02]  /*d520*/  @!P1 SYNCS.PHASECHK.TRANS64 P1, [R4+URZ], R3 ;  /* 0x00000003040095a7 */ /* 0x000ea4000802007f */
[----:B--2---:R-:W-:Y:S05]  /*d530*/  @!P1 BRA `(.L_x_22) ;  /* 0xfffffffc00ec9947 */ /* 0x004fea000383ffff */
[----:B------:R-:W-:Y:S05]  /*d540*/  BRA `(.L_x_21) ;  /* 0xffffff4800d47947 */ /* 0x000fea000383ffff */
.L_x_289:
[----:B------:R-:W-:Y:S01]  /*d550*/  BSSY B1, `(.L_x_312) ;  /* 0x0000006000017945 */ /* 0x000fe20003800000 */
[----:B------:R-:W-:-:S07]  /*d560*/  IMAD.MOV.U32 R15, RZ, RZ, -0x1 ;  /* 0xffffffffff0f7424 */ /* 0x000fce00078e00ff */
[----:B------:R-:W-:Y:S05]  /*d570*/  WARPSYNC.COLLECTIVE R15, `(.L_x_313) ;  /* 0x000000000f0c7348 */ /* 0x000fea0003c00000 */
[----:B------:R-:W-:Y:S02]  /*d580*/  ELECT P6, UR62, PT ;  /* 0x00000000003e782f */ /* 0x000fe400038c0000 */
[----:B------:R-:W-:Y:S01]  /*d590*/  MOV R14, UR62 ;  /* 0x0000003e000e7c02 */ /* 0x000fe20008000f00 */
[----:B------:R-:W-:Y:S10]  /*d5a0*/  ENDCOLLECTIVE ;  /* 0x000000000000791b */ /* 0x000ff40003800000 */
.L_x_313:
[----:B------:R-:W-:Y:S05]  /*d5b0*/  BSYNC B1 ;  /* 0x0000000000017941 */ /* 0x000fea0003800000 */
.L_x_312:
[----:B------:R-:W-:Y:S05]  /*d5c0*/  BRA `(.L_x_314) ;  /* 0xffffffec00487947 */ /* 0x000fea000383ffff */
.L_x_292:
[----:B0-----:R0:W1:Y:S02]  /*d5d0*/  SYNCS.PHASECHK.TRANS64.TRYWAIT P1, [R14+URZ+0x38], R7 ;  /* 0x000038070e0075a7 */ /* 0x001064000802017f */
[----:B-1----:R-:W-:Y:S05]  /*d5e0*/  @!P1 NANOSLEEP.SYNCS 0x989680 ;  /* 0x009896800000995d */ /* 0x002fea0003900000 */
[----:B------:R-:W1:Y:S02]  /*d5f0*/  @!P1 SYNCS.PHASECHK.TRANS64 P1, [R14+URZ+0x38], R7 ;  /* 0x000038070e0095a7 */ /* 0x000e64000802007f */
[----:B-1----:R-:W-:Y:S05]  /*d600*/  @!P1 BRA `(.L_x_292) ;  /* 0xfffffffc00f09947 */ /* 0x002fea000383ffff */
[----:B------:R-:W-:Y:S05]  /*d610*/  BRA `(.L_x_315) ;  /* 0xffffffec007c7947 */ /* 0x000fea000383ffff */
.L_x_301:
[----:B------:R-:W-:Y:S01]  /*d620*/  BSSY B0, `(.L_x_316) ;  /* 0x0000006000007945 */ /* 0x000fe20003800000 */
[----:B------:R-:W-:-:S07]  /*d630*/  IMAD.MOV.U32 R15, RZ, RZ, -0x1 ;  /* 0xffffffffff0f7424 */ /* 0x000fce00078e00ff */
[----:B------:R-:W-:Y:S05]  /*d640*/  WARPSYNC.COLLECTIVE R15, `(.L_x_317) ;  /* 0x000000000f0c7348 */ /* 0x000fea0003c00000 */
[----:B------:R-:W-:Y:S02]  /*d650*/  ELECT P6, UR62, PT ;  /* 0x00000000003e782f */ /* 0x000fe400038c0000 */
[----:B------:R-:W-:Y:S01]  /*d660*/  MOV R14, UR62 ;  /* 0x0000003e000e7c02 */ /* 0x000fe20008000f00 */
[----:B------:R-:W-:Y:S10]  /*d670*/  ENDCOLLECTIVE ;  /* 0x000000000000791b */ /* 0x000ff40003800000 */
.L_x_317:
[----:B------:R-:W-:Y:S05]  /*d680*/  BSYNC B0 ;  /* 0x0000000000007941 */ /* 0x000fea0003800000 */
.L_x_316:
[----:B------:R-:W-:Y:S05]  /*d690*/  BRA `(.L_x_318) ;  /* 0xfffffff800607947 */ /* 0x000fea000383ffff */
.L_x_305:
[----:B0-----:R0:W1:Y:S02]  /*d6a0*/  SYNCS.PHASECHK.TRANS64.TRYWAIT P0, [R7+URZ], R2 ;  /* 0x00000002070075a7 */ /* 0x001064000800017f */
[----:B-1----:R-:W-:Y:S05]  /*d6b0*/  @!P0 NANOSLEEP.SYNCS 0x989680 ;  /* 0x009896800000895d */ /* 0x002fea0003900000 */
[----:B------:R-:W1:Y:S02]  /*d6c0*/  @!P0 SYNCS.PHASECHK.TRANS64 P0, [R7+URZ], R2 ;  /* 0x00000002070085a7 */ /* 0x000e64000800007f */
[----:B-1----:R-:W-:Y:S05]  /*d6d0*/  @!P0 BRA `(.L_x_305) ;  /* 0xfffffffc00f08947 */ /* 0x002fea000383ffff */
[----:B------:R-:W-:Y:S05]  /*d6e0*/  BRA `(.L_x_319) ;  /* 0xfffffff800a07947 */ /* 0x000fea000383ffff */
.L_x_306:
[----:B0-----:R0:W1:Y:S02]  /*d6f0*/  SYNCS.PHASECHK.TRANS64.TRYWAIT P0, [R9+URZ], R4 ;  /* 0x00000004090075a7 */ /* 0x001064000800017f */
[----:B-1----:R-:W-:Y:S05]  /*d700*/  @!P0 NANOSLEEP.SYNCS 0x989680 ;  /* 0x009896800000895d */ /* 0x002fea0003900000 */
[----:B------:R-:W1:Y:S02]  /*d710*/  @!P0 SYNCS.PHASECHK.TRANS64 P0, [R9+URZ], R4 ;  /* 0x00000004090085a7 */ /* 0x000e64000800007f */
[----:B-1----:R-:W-:Y:S05]  /*d720*/  @!P0 BRA `(.L_x_306) ;  /* 0xfffffffc00f08947 */ /* 0x002fea000383ffff */
[----:B------:R-:W-:Y:S05]  /*d730*/  BRA `(.L_x_320) ;  /* 0xfffffff800b07947 */ /* 0x000fea000383ffff */
.L_x_307:
[----:B0-----:R0:W1:Y:S02]  /*d740*/  SYNCS.PHASECHK.TRANS64.TRYWAIT P0, [R6+URZ], R5 ;  /* 0x00000005060075a7 */ /* 0x001064000800017f */
[----:B-1----:R-:W-:Y:S05]  /*d750*/  @!P0 NANOSLEEP.SYNCS 0x989680 ;  /* 0x009896800000895d */ /* 0x002fea0003900000 */
[----:B------:R-:W1:Y:S02]  /*d760*/  @!P0 SYNCS.PHASECHK.TRANS64 P0, [R6+URZ], R5 ;  /* 0x00000005060085a7 */ /* 0x000e64000800007f */
[----:B-1----:R-:W-:Y:S05]  /*d770*/  @!P0 BRA `(.L_x_307) ;  /* 0xfffffffc00f08947 */ /* 0x002fea000383ffff */
[----:B------:R-:W-:Y:S05]  /*d780*/  BRA `(.L_x_321) ;  /* 0xfffffff800c07947 */ /* 0x000fea000383ffff */
.L_x_308:
[----:B0-----:R0:W1:Y:S02]  /*d790*/  SYNCS.PHASECHK.TRANS64.TRYWAIT P0, [R9+URZ], R4 ;  /* 0x00000004090075a7 */ /* 0x001064000800017f */
[----:B-1----:R-:W-:Y:S05]  /*d7a0*/  @!P0 NANOSLEEP.SYNCS 0x989680 ;  /* 0x009896800000895d */ /* 0x002fea0003900000 */
[----:B------:R-:W1:Y:S02]  /*d7b0*/  @!P0 SYNCS.PHASECHK.TRANS64 P0, [R9+URZ], R4 ;  /* 0x00000004090085a7 */ /* 0x000e64000800007f */
[----:B-1----:R-:W-:Y:S05]  /*d7c0*/  @!P0 BRA `(.L_x_308) ;  /* 0xfffffffc00f08947 */ /* 0x002fea000383ffff */
[----:B------:R-:W-:Y:S05]  /*d7d0*/  BRA `(.L_x_322) ;  /* 0xfffffff800d07947 */ /* 0x000fea000383ffff */
.L_x_309:
[----:B0-----:R0:W1:Y:S02]  /*d7e0*/  SYNCS.PHASECHK.TRANS64.TRYWAIT P0, [R6+URZ], R5 ;  /* 0x00000005060075a7 */ /* 0x001064000800017f */
[----:B-1----:R-:W-:Y:S05]  /*d7f0*/  @!P0 NANOSLEEP.SYNCS 0x989680 ;  /* 0x009896800000895d */ /* 0x002fea0003900000 */
[----:B------:R-:W1:Y:S02]  /*d800*/  @!P0 SYNCS.PHASECHK.TRANS64 P0, [R6+URZ], R5 ;  /* 0x00000005060085a7 */ /* 0x000e64000800007f */
[----:B-1----:R-:W-:Y:S05]  /*d810*/  @!P0 BRA `(.L_x_309) ;  /* 0xfffffffc00f08947 */ /* 0x002fea000383ffff */
[----:B------:R-:W-:Y:S05]  /*d820*/  BRA `(.L_x_323) ;  /* 0xfffffff800e07947 */ /* 0x000fea000383ffff */
.L_x_310:
[----:B-1----:R1:W2:Y:S02]  /*d830*/  SYNCS.PHASECHK.TRANS64.TRYWAIT P0, [R9+URZ], R4 ;  /* 0x00000004090075a7 */ /* 0x0022a4000800017f */
[----:B--2---:R-:W-:Y:S05]  /*d840*/  @!P0 NANOSLEEP.SYNCS 0x989680 ;  /* 0x009896800000895d */ /* 0x004fea0003900000 */
[----:B------:R-:W2:Y:S02]  /*d850*/  @!P0 SYNCS.PHASECHK.TRANS64 P0, [R9+URZ], R4 ;  /* 0x00000004090085a7 */ /* 0x000ea4000800007f */
[----:B--2---:R-:W-:Y:S05]  /*d860*/  @!P0 BRA `(.L_x_310) ;  /* 0xfffffffc00f08947 */ /* 0x004fea000383ffff */
[----:B------:R-:W-:Y:S05]  /*d870*/  BRA `(.L_x_324) ;  /* 0xfffffff800e87947 */ /* 0x000fea000383ffff */
.L_x_325:
[----:B------:R-:W-:-:S00]  /*d880*/  BRA `(.L_x_325) ;  /* 0xfffffffc00fc7947 */ /* 0x000fc0000383ffff */
[----:B------:R-:W-:-:S00]  /*d890*/  NOP ;  /* 0x0000000000007918 */ /* 0x000fc00000000000 */
        /* <DEDUP_REMOVED lines=14> */
.L_x_326:


//--------------------- .nv.global.init           --------------------------
	.section	.nv.global.init,"aw",@progbits
.nv.global.init:
	.type		$str$22,@object
	.size		$str$22,($str$23 - $str$22)
$str$22:
        /*0000*/ 	.byte	0x6b, 0x5f, 0x74, 0x69, 0x6c, 0x65, 0x5f, 0x63, 0x6f, 0x75, 0x6e, 0x74, 0x20, 0x3e, 0x3d, 0x20
        /*0010*/ 	.byte	0x31, 0x00
	.type		$str$23,@object
	.size		$str$23,(__unnamed_1 - $str$23)
$str$23:
        /*0012*/ 	.byte	0x2f, 0x74, 0x6d, 0x70, 0x2f, 0x63, 0x75, 0x74, 0x6c, 0x61, 0x73, 0x73, 0x5f, 0x73, 0x77, 0x65
        /*0022*/ 	.byte	0x65, 0x70, 0x5f, 0x73, 0x72, 0x63, 0x2f, 0x69, 0x6e, 0x63, 0x6c, 0x75, 0x64, 0x65, 0x2f, 0x63
        /*0032*/ 	.byte	0x75, 0x74, 0x6c, 0x61, 0x73, 0x73, 0x2f, 0x67, 0x65, 0x6d, 0x6d, 0x2f, 0x63, 0x6f, 0x6c, 0x6c
        /*0042*/ 	.byte	0x65, 0x63, 0x74, 0x69, 0x76, 0x65, 0x2f, 0x73, 0x6d, 0x39, 0x30, 0x5f, 0x6d, 0x6d, 0x61, 0x5f
        /*0052*/ 	.byte	0x74, 0x6d, 0x61, 0x5f, 0x67, 0x6d, 0x6d, 0x61, 0x5f, 0x73, 0x73, 0x5f, 0x77, 0x61, 0x72, 0x70
        /*0062*/ 	.byte	0x73, 0x70, 0x65, 0x63, 0x69, 0x61, 0x6c, 0x69, 0x7a, 0x65, 0x64, 0x2e, 0x68, 0x70, 0x70, 0x00
	.type		__unnamed_1,@object
	.size		__unnamed_1,(.L_0 - __unnamed_1)
__unnamed_1:
        /*0072*/ 	.byte	0x76, 0x6f, 0x69, 0x64, 0x20, 0x63, 0x75, 0x74, 0x6c, 0x61, 0x73, 0x73, 0x3a, 0x3a, 0x67, 0x65
        /* <DEDUP_REMOVED lines=177> */
        /*0b92*/ 	.byte	0x5d, 0x00
.L_0:


//--------------------- .nv.shared._ZN7cutlass13device_kernelINS_4gemm6kernel13GemmUniversalIN4cute5tupleIJiiiiEEENS1_10collective13CollectiveMmaINS1_34MainloopSm90TmaGmmaWarpSpecializedILi7ENS5_IJNS4_1CILi1EEESB_SB_EEENS1_35KernelTmaWarpSpecializedCooperativeEEENS5_IJNSA_ILi256EEENSA_ILi128EEESG_EEENS_10tfloat32_tENS5_IJlSB_lEEESI_SJ_NS4_8TiledMMAINS4_8MMA_AtomIJNS4_4SM904GMMA30MMA_64x128x8_F32TF32TF32_SS_TNILNSN_7ScaleInE1ELSP_1EEEEEENS4_6LayoutINS5_IJNSA_ILi2EEESB_SB_EEENS5_IJSB_NSA_ILi0EEESV_EEEEENS5_IJNS4_10UnderscoreESY_SY_EEEEENS4_13SM90_TMA_LOADENS4_14ComposedLayoutINS4_7SwizzleILi3ELi4ELi3EEENS4_18smem_ptr_flag_bitsILi32EEENSS_INS5_IJNSA_ILi8EEENSA_ILi32EEEEEENS5_IJS18_SB_EEEEEEEvNS4_8identityES11_S1C_vS1D_EENS_8epilogue10collective6detail29Sm90TmaWarpSpecializedAdapterINS1G_15DefaultEpilogueISI_SJ_SJ_NS1F_6thread17LinearCombinationISI_Li1EffLNS1K_9ScaleType4KindE0ELNS_15FloatRoundStyleE2ESI_EENS1_15EpilogueDefaultEEEEEvvEEEEvNT_6ParamsE --------------------------
	.section	.nv.shared._ZN7cutlass13device_kernelINS_4gemm6kernel13GemmUniversalIN4cute5tupleIJiiiiEEENS1_10collective13CollectiveMmaINS1_34MainloopSm90TmaGmmaWarpSpecializedILi7ENS5_IJNS4_1CILi1EEESB_SB_EEENS1_35KernelTmaWarpSpecializedCooperativeEEENS5_IJNSA_ILi256EEENSA_ILi128EEESG_EEENS_10tfloat32_tENS5_IJlSB_lEEESI_SJ_NS4_8TiledMMAINS4_8MMA_AtomIJNS4_4SM904GMMA30MMA_64x128x8_F32TF32TF32_SS_TNILNSN_7ScaleInE1ELSP_1EEEEEENS4_6LayoutINS5_IJNSA_ILi2EEESB_SB_EEENS5_IJSB_NSA_ILi0EEESV_EEEEENS5_IJNS4_10UnderscoreESY_SY_EEEEENS4_13SM90_TMA_LOADENS4_14ComposedLayoutINS4_7SwizzleILi3ELi4ELi3EEENS4_18smem_ptr_flag_bitsILi32EEENSS_INS5_IJNSA_ILi8EEENSA_ILi32EEEEEENS5_IJS18_SB_EEEEEEEvNS4_8identityES11_S1C_vS1D_EENS_8epilogue10collective6detail29Sm90TmaWarpSpecializedAdapterINS1G_15DefaultEpilogueISI_SJ_SJ_NS1F_6thread17LinearCombinationISI_Li1EffLNS1K_9ScaleType4KindE0ELNS_15FloatRoundStyleE2ESI_EENS1_15EpilogueDefaultEEEEEvvEEEEvNT_6ParamsE,"aw",@nobits
	.sectionflags	@""
	.align	16
	.zero		1024


//--------------------- .nv.shared.reserved.0     --------------------------
	.section	.nv.shared.reserved.0,"aw",@nobits
	.weak		__nv_reservedSMEM_offset_0_alias
	.size		__nv_reservedSMEM_offset_0_alias, 0, 0
	.other		__nv_reservedSMEM_offset_0_alias,@"STO_CUDA_RESERVED_SHARED STV_DEFAULT"
__nv_reservedSMEM_offset_0_alias:
	.zero		0


//--------------------- .nv.global                --------------------------
	.section	.nv.global,"aw",@nobits
.nv.global:
	.type		_ZN40_INTERNAL_832e6bd6_4_k_cu_b1d7ef76_260834cute1_E,@object
	.size		_ZN40_INTERNAL_832e6bd6_4_k_cu_b1d7ef76_260834cute1_E,(_ZN40_INTERNAL_832e6bd6_4_k_cu_b1d7ef76_260834cuda3std3__45__cpo6cbeginE - _ZN40_INTERNAL_832e6bd6_4_k_cu_b1d7ef76_260834cute1_E)
_ZN40_INTERNAL_832e6bd6_4_k_cu_b1d7ef76_260834cute1_E:
	.zero		1
	.type		_ZN40_INTERNAL_832e6bd6_4_k_cu_b1d7ef76_260834cuda3std3__45__cpo6cbeginE,@object
	.size		_ZN40_INTERNAL_832e6bd6_4_k_cu_b1d7ef76_260834cuda3std3__45__cpo6cbeginE,(_ZN40_INTERNAL_832e6bd6_4_k_cu_b1d7ef76_260834cuda3std3__48in_placeE - _ZN40_INTERNAL_832e6bd6_4_k_cu_b1d7ef76_260834cuda3std3__45__cpo6cbeginE)
_ZN40_INTERNAL_832e6bd6_4_k_cu_b1d7ef76_260834cuda3std3__45__cpo6cbeginE:
	.zero		1
	.type		_ZN40_INTERNAL_832e6bd6_4_k_cu_b1d7ef76_260834cuda3std3__48in_placeE,@object
	.size		_ZN40_INTERNAL_832e6bd6_4_k_cu_b1d7ef76_260834cuda3std3__48in_placeE,(_ZN40_INTERNAL_832e6bd6_4_k_cu_b1d7ef76_260834cuda3std6ranges3__45__cpo9iter_moveE - _ZN40_INTERNAL_832e6bd6_4_k_cu_b1d7ef76_260834cuda3std3__48in_placeE)
_ZN40_INTERNAL_832e6bd6_4_k_cu_b1d7ef76_260834cuda3std3__48in_placeE:
	.zero		1
	.type		_ZN40_INTERNAL_832e6bd6_4_k_cu_b1d7ef76_260834cuda3std6ranges3__45__cpo9iter_moveE,@object
	.size		_ZN40_INTERNAL_832e6bd6_4_k_cu_b1d7ef76_260834cuda3std6ranges3__45__cpo9iter_moveE,(_ZN40_INTERNAL_832e6bd6_4_k_cu_b1d7ef76_260834cuda3std3__45__cpo5beginE - _ZN40_INTERNAL_832e6bd6_4_k_cu_b1d7ef76_260834cuda3std6ranges3__45__cpo9iter_moveE)
_ZN40_INTERNAL_832e6bd6_4_k_cu_b1d7ef76_260834cuda3std6ranges3__45__cpo9iter_moveE:
	.zero		1
	.type		_ZN40_INTERNAL_832e6bd6_4_k_cu_b1d7ef76_260834cuda3std3__45__cpo5beginE,@object
	.size		_ZN40_INTERNAL_832e6bd6_4_k_cu_b1d7ef76_260834cuda3std3__45__cpo5beginE,(_ZN40_INTERNAL_832e6bd6_4_k_cu_b1d7ef76_260834cuda3std3__442_GLOBAL__N__832e6bd6_4_k_cu_b1d7ef76_260836ignoreE - _ZN40_INTERNAL_832e6bd6_4_k_cu_b1d7ef76_260834cuda3std3__45__cpo5beginE)
_ZN40_INTERNAL_832e6bd6_4_k_cu_b1d7ef76_260834cuda3std3__45__cpo5beginE:
	.zero		1
	.type		_ZN40_INTERNAL_832e6bd6_4_k_cu_b1d7ef76_260834cuda3std3__442_GLOBAL__N__832e6bd6_4_k_cu_b1d7ef76_260836ignoreE,@object
	.size		_ZN40_INTERNAL_832e6bd6_4_k_cu_b1d7ef76_260834cuda3std3__442_GLOBAL__N__832e6bd6_4_k_cu_b1d7ef76_260836ignoreE,(_ZN40_INTERNAL_832e6bd6_4_k_cu_b1d7ef76_260834cute7productE - _ZN40_INTERNAL_832e6bd6_4_k_cu_b1d7ef76_260834cuda3std3__442_GLOBAL__N__832e6bd6_4_k_cu_b1d7ef76_260836ignoreE)
_ZN40_INTERNAL_832e6bd6_4_k_cu_b1d7ef76_260834cuda3std3__442_GLOBAL__N__832e6bd6_4_k_cu_b1d7ef76_260836ignoreE:
	.zero		1
	.type		_ZN40_INTERNAL_832e6bd6_4_k_cu_b1d7ef76_260834cute7productE,@object
	.size		_ZN40_INTERNAL_832e6bd6_4_k_cu_b1d7ef76_260834cute7productE,(_ZN40_INTERNAL_832e6bd6_4_k_cu_b1d7ef76_260834cuda3std3__45__cpo3endE - _ZN40_INTERNAL_832e6bd6_4_k_cu_b1d7ef76_260834cute7productE)
_ZN40_INTERNAL_832e6bd6_4_k_cu_b1d7ef76_260834cute7productE:
	.zero		1
	.type		_ZN40_INTERNAL_832e6bd6_4_k_cu_b1d7ef76_260834cuda3std3__45__cpo3endE,@object
	.size		_ZN40_INTERNAL_832e6bd6_4_k_cu_b1d7ef76_260834cuda3std3__45__cpo3endE,(_ZN40_INTERNAL_832e6bd6_4_k_cu_b1d7ef76_260834cuda3std3__419piecewise_constructE - _ZN40_INTERNAL_832e6bd6_4_k_cu_b1d7ef76_260834cuda3std3__45__cpo3endE)
_ZN40_INTERNAL_832e6bd6_4_k_cu_b1d7ef76_260834cuda3std3__45__cpo3endE:
	.zero		1
	.type		_ZN40_INTERNAL_832e6bd6_4_k_cu_b1d7ef76_260834cuda3std3__419piecewise_constructE,@object
	.size		_ZN40_INTERNAL_832e6bd6_4_k_cu_b1d7ef76_260834cuda3std3__419piecewise_constructE,(_ZN40_INTERNAL_832e6bd6_4_k_cu_b1d7ef76_260834cuda3std3__45__cpo4cendE - _ZN40_INTERNAL_832e6bd6_4_k_cu_b1d7ef76_260834cuda3std3__419piecewise_constructE)
_ZN40_INTERNAL_832e6bd6_4_k_cu_b1d7ef76_260834cuda3std3__419piecewise_constructE:
	.zero		1
	.type		_ZN40_INTERNAL_832e6bd6_4_k_cu_b1d7ef76_260834cuda3std3__45__cpo4cendE,@object
	.size		_ZN40_INTERNAL_832e6bd6_4_k_cu_b1d7ef76_260834cuda3std3__45__cpo4cendE,(_ZN40_INTERNAL_832e6bd6_4_k_cu_b1d7ef76_260834cuda3std6ranges3__45__cpo4swapE - _ZN40_INTERNAL_832e6bd6_4_k_cu_b1d7ef76_260834cuda3std3__45__cpo4cendE)
_ZN40_INTERNAL_832e6bd6_4_k_cu_b1d7ef76_260834cuda3std3__45__cpo4cendE:
	.zero		1
	.type		_ZN40_INTERNAL_832e6bd6_4_k_cu_b1d7ef76_260834cuda3std6ranges3__45__cpo4swapE,@object
	.size		_ZN40_INTERNAL_832e6bd6_4_k_cu_b1d7ef76_260834cuda3std6ranges3__45__cpo4swapE,(.L_8 - _ZN40_INTERNAL_832e6bd6_4_k_cu_b1d7ef76_260834cuda3std6ranges3__45__cpo4swapE)
_ZN40_INTERNAL_832e6bd6_4_k_cu_b1d7ef76_260834cuda3std6ranges3__45__cpo4swapE:
	.zero		1
.L_8:


//--------------------- .nv.constant0._ZN7cutlass13device_kernelINS_4gemm6kernel13GemmUniversalIN4cute5tupleIJiiiiEEENS1_10collective13CollectiveMmaINS1_34MainloopSm90TmaGmmaWarpSpecializedILi7ENS5_IJNS4_1CILi1EEESB_SB_EEENS1_35KernelTmaWarpSpecializedCooperativeEEENS5_IJNSA_ILi256EEENSA_ILi128EEESG_EEENS_10tfloat32_tENS5_IJlSB_lEEESI_SJ_NS4_8TiledMMAINS4_8MMA_AtomIJNS4_4SM904GMMA30MMA_64x128x8_F32TF32TF32_SS_TNILNSN_7ScaleInE1ELSP_1EEEEEENS4_6LayoutINS5_IJNSA_ILi2EEESB_SB_EEENS5_IJSB_NSA_ILi0EEESV_EEEEENS5_IJNS4_10UnderscoreESY_SY_EEEEENS4_13SM90_TMA_LOADENS4_14ComposedLayoutINS4_7SwizzleILi3ELi4ELi3EEENS4_18smem_ptr_flag_bitsILi32EEENSS_INS5_IJNSA_ILi8EEENSA_ILi32EEEEEENS5_IJS18_SB_EEEEEEEvNS4_8identityES11_S1C_vS1D_EENS_8epilogue10collective6detail29Sm90TmaWarpSpecializedAdapterINS1G_15DefaultEpilogueISI_SJ_SJ_NS1F_6thread17LinearCombinationISI_Li1EffLNS1K_9ScaleType4KindE0ELNS_15FloatRoundStyleE2ESI_EENS1_15EpilogueDefaultEEEEEvvEEEEvNT_6ParamsE --------------------------
	.section	.nv.constant0._ZN7cutlass13device_kernelINS_4gemm6kernel13GemmUniversalIN4cute5tupleIJiiiiEEENS1_10collective13CollectiveMmaINS1_34MainloopSm90TmaGmmaWarpSpecializedILi7ENS5_IJNS4_1CILi1EEESB_SB_EEENS1_35KernelTmaWarpSpecializedCooperativeEEENS5_IJNSA_ILi256EEENSA_ILi128EEESG_EEENS_10tfloat32_tENS5_IJlSB_lEEESI_SJ_NS4_8TiledMMAINS4_8MMA_AtomIJNS4_4SM904GMMA30MMA_64x128x8_F32TF32TF32_SS_TNILNSN_7ScaleInE1ELSP_1EEEEEENS4_6LayoutINS5_IJNSA_ILi2EEESB_SB_EEENS5_IJSB_NSA_ILi0EEESV_EEEEENS5_IJNS4_10UnderscoreESY_SY_EEEEENS4_13SM90_TMA_LOADENS4_14ComposedLayoutINS4_7SwizzleILi3ELi4ELi3EEENS4_18smem_ptr_flag_bitsILi32EEENSS_INS5_IJNSA_ILi8EEENSA_ILi32EEEEEENS5_IJS18_SB_EEEEEEEvNS4_8identityES11_S1C_vS1D_EENS_8epilogue10collective6detail29Sm90TmaWarpSpecializedAdapterINS1G_15DefaultEpilogueISI_SJ_SJ_NS1F_6thread17LinearCombinationISI_Li1EffLNS1K_9ScaleType4KindE0ELNS_15FloatRoundStyleE2ESI_EENS1_15EpilogueDefaultEEEEEvvEEEEvNT_6ParamsE,"a",@progbits
	.sectionflags	@""
	.align	4
.nv.constant0._ZN7cutlass13device_kernelINS_4gemm6kernel13GemmUniversalIN4cute5tupleIJiiiiEEENS1_10collective13CollectiveMmaINS1_34MainloopSm90TmaGmmaWarpSpecializedILi7ENS5_IJNS4_1CILi1EEESB_SB_EEENS1_35KernelTmaWarpSpecializedCooperativeEEENS5_IJNSA_ILi256EEENSA_ILi128EEESG_EEENS_10tfloat32_tENS5_IJlSB_lEEESI_SJ_NS4_8TiledMMAINS4_8MMA_AtomIJNS4_4SM904GMMA30MMA_64x128x8_F32TF32TF32_SS_TNILNSN_7ScaleInE1ELSP_1EEEEEENS4_6LayoutINS5_IJNSA_ILi2EEESB_SB_EEENS5_IJSB_NSA_ILi0EEESV_EEEEENS5_IJNS4_10UnderscoreESY_SY_EEEEENS4_13SM90_TMA_LOADENS4_14ComposedLayoutINS4_7SwizzleILi3ELi4ELi3EEENS4_18smem_ptr_flag_bitsILi32EEENSS_INS5_IJNSA_ILi8EEENSA_ILi32EEEEEENS5_IJS18_SB_EEEEEEEvNS4_8identityES11_S1C_vS1D_EENS_8epilogue10collective6detail29Sm90TmaWarpSpecializedAdapterINS1G_15DefaultEpilogueISI_SJ_SJ_NS1F_6thread17LinearCombinationISI_Li1EffLNS1K_9ScaleType4KindE0ELNS_15FloatRoundStyleE2ESI_EENS1_15EpilogueDefaultEEEEEvvEEEEvNT_6ParamsE:
	.zero		1664


//--------------------- SYMBOLS --------------------------

	.type		.nv.reservedSmem.offset0,@object
	.size		.nv.reservedSmem.offset0,0x4
	.type		__assertfail,@function
